def gluon_wgmma(
    a_ptr,
    b_ptr,
    c_ptr,
    M,
    N,
    K,
    stride_am,
    stride_bk,
    stride_cm,
    BLOCK_M: gl.constexpr,
    BLOCK_N: gl.constexpr,
    BLOCK_K: gl.constexpr,
    DTYPE: gl.constexpr,
    A_LAYOUT: gl.constexpr,
    B_LAYOUT: gl.constexpr,
    C_LAYOUT: gl.constexpr,
    B_SHAPE: gl.constexpr,
    TRANS_B: gl.constexpr,
    NUM_BUFFERS: gl.constexpr,
    NUM_WARPS: gl.constexpr,
):
    a_desc = tma.make_tensor_descriptor(
        a_ptr, [M, K], [stride_am, 1], [BLOCK_M, BLOCK_K], A_LAYOUT
    )
    b_desc = tma.make_tensor_descriptor(
        b_ptr,
        [N, K] if TRANS_B else [K, N],
        [stride_bk, 1],
        B_SHAPE,
        B_LAYOUT,
    )
    c_desc = tma.make_tensor_descriptor(
        c_ptr, [M, N], [stride_cm, 1], [BLOCK_M, BLOCK_N], C_LAYOUT
    )

    a_bufs = gl.allocate_shared_memory(
        DTYPE, [NUM_BUFFERS, BLOCK_M, BLOCK_K], A_LAYOUT
    )
    b_bufs = gl.allocate_shared_memory(DTYPE, [NUM_BUFFERS] + B_SHAPE, B_LAYOUT)

    pid_m = gl.program_id(0)
    pid_n = gl.program_id(1)
    off_m = pid_m * BLOCK_M
    off_n = pid_n * BLOCK_N

    mma_layout: gl.constexpr = pick_wgmma_layout(DTYPE, BLOCK_M, BLOCK_N, NUM_WARPS)
    acc = warpgroup_mma_init(
        gl.zeros((BLOCK_M, BLOCK_N), dtype=gl.float32, layout=mma_layout)
    )

    bars = gl.allocate_shared_memory(
        gl.int64, [NUM_BUFFERS, 1], mbarrier.MBarrierLayout()
    )
    for i in gl.static_range(NUM_BUFFERS):
        mbarrier.init(bars.index(i), count=1)
    idx = 0
    phase = 0

    for k in range(0, K, BLOCK_K):
        a = a_bufs.index(idx)
        b = b_bufs.index(idx)
        bar = bars.index(idx)
        mbarrier.expect(bar, a_desc.block_type.nbytes + b_desc.block_type.nbytes)
        tma.async_copy_global_to_shared(a_desc, [off_m, k], bar, a)
        tma.async_copy_global_to_shared(
            b_desc, [off_n, k] if TRANS_B else [k, off_n], bar, b
        )
        mbarrier.wait(bar, phase=phase)

        if TRANS_B:
            b = b.permute((1, 0))
        acc = warpgroup_mma_wait(num_outstanding=0, deps=(acc,))
        acc = warpgroup_mma(a, b, acc, is_async=True)

        idx += 1
        if idx == NUM_BUFFERS:
            idx = 0
            phase ^= 1

    acc = warpgroup_mma_wait(num_outstanding=0, deps=(acc,))
    for i in gl.static_range(NUM_BUFFERS):
        mbarrier.invalidate(bars.index(i))

    c_smem = gl.allocate_shared_memory(DTYPE, [BLOCK_M, BLOCK_N], C_LAYOUT)
    c_smem.store(acc.to(DTYPE))
    fence_async_shared()
    tma.async_copy_shared_to_global(c_desc, [off_m, off_n], c_smem)
    tma.store_wait(pendings=0)

# config = {"BLOCK_K": 32, "BLOCK_M": 128, "BLOCK_N": 128, "arch": "sm_90", "dtype": "fp8e4m3", "num_buffers": 4, "num_warps": 8, "trans_b": 1}
# arch = sm_90


// ===== COMPILED SASS (sm_90a) =====

	.target	sm_90a

	.elftype	@"ET_EXEC"


//--------------------- .note.nv.tkinfo           --------------------------
	.section	.note.nv.tkinfo,"",@"SHT_NOTE"
	.sectionflags	@"SHF_NOTE_NV_TKINFO"
	.tkinfo
        /*0018*/ 	.word	0x00000002
        /*0030*/ 	.string	""
        /*0030*/ 	.string	"ptxas"
        /*0030*/ 	.string	"Cuda compilation tools, release 13.0, V13.0.88"
        /*0030*/ 	.string	"Build cuda_13.0.r13.0/compiler.36424714_0"
        /*0030*/ 	.string	"-v  -suppress-debug-info  -lineinfo  -arch sm_90a "



//--------------------- .note.nv.cuinfo           --------------------------
	.section	.note.nv.cuinfo,"",@"SHT_NOTE"
	.sectionflags	@"SHF_NOTE_NV_CUINFO"
        /*0018*/ 	.short	0x0002
        /*001a*/ 	.short	0x005a
        /*001c*/ 	.short	0x0082
	.zero		2


//--------------------- .nv.info                  --------------------------
	.section	.nv.info,"",@"SHT_CUDA_INFO"
	.align	4


	//----- nvinfo : EIATTR_REGCOUNT
	.align		4
        /*0000*/ 	.byte	0x04, 0x2f
        /*0002*/ 	.short	(.L_1 - .L_0)
	.align		4
.L_0:
        /*0004*/ 	.word	index@(gluon_wgmma)
        /*0008*/ 	.word	0x0000005a


	//----- nvinfo : EIATTR_FRAME_SIZE
	.align		4
.L_1:
        /*000c*/ 	.byte	0x04, 0x11
        /*000e*/ 	.short	(.L_3 - .L_2)
	.align		4
.L_2:
        /*0010*/ 	.word	index@(gluon_wgmma)
        /*0014*/ 	.word	0x00000000


	//----- nvinfo : EIATTR_MIN_STACK_SIZE
	.align		4
.L_3:
        /*0018*/ 	.byte	0x04, 0x12
        /*001a*/ 	.short	(.L_5 - .L_4)
	.align		4
.L_4:
        /*001c*/ 	.word	index@(gluon_wgmma)
        /*0020*/ 	.word	0x00000000
.L_5:


//--------------------- .nv.compat                --------------------------
	.section	.nv.compat,"",@"SHT_CUDA_COMPAT_INFO"
	.align	4
        /*0000*/ 	.byte	0x02, 0x09, 0x01, 0x00, 0x02, 0x02, 0x04, 0x00, 0x02, 0x05, 0x05, 0x00, 0x03, 0x07, 0x01, 0x01
        /*0010*/ 	.byte	0x02, 0x03, 0x03, 0x00, 0x02, 0x06, 0x01, 0x00, 0x04, 0x0b, 0x08, 0x00, 0x00, 0x00, 0x00, 0x00
        /*0020*/ 	.byte	0x00, 0x00, 0x00, 0x00


//--------------------- .nv.info.gluon_wgmma      --------------------------
	.section	.nv.info.gluon_wgmma,"",@"SHT_CUDA_INFO"
	.sectionflags	@""
	.align	4


	//----- nvinfo : EIATTR_CUDA_API_VERSION
	.align		4
        /*0000*/ 	.byte	0x04, 0x37
        /*0002*/ 	.short	(.L_7 - .L_6)
.L_6:
        /*0004*/ 	.word	0x00000082


	//----- nvinfo : EIATTR_KPARAM_INFO
	.align		4
.L_7:
        /*0008*/ 	.byte	0x04, 0x17
        /*000a*/ 	.short	(.L_9 - .L_8)
.L_8:
        /*000c*/ 	.word	0x00000000
        /*0010*/ 	.short	0x000a
        /*0012*/ 	.short	0x0048
        /*0014*/ 	.byte	0x00, 0xf4, 0x21, 0x00


	//----- nvinfo : EIATTR_KPARAM_INFO
	.align		4
.L_9:
        /*0018*/ 	.byte	0x04, 0x17
        /*001a*/ 	.short	(.L_11 - .L_10)
.L_10:
        /*001c*/ 	.word	0x00000000
        /*0020*/ 	.short	0x0009
        /*0022*/ 	.short	0x0040
        /*0024*/ 	.byte	0x00, 0xf4, 0x21, 0x00


	//----- nvinfo : EIATTR_KPARAM_INFO
	.align		4
.L_11:
        /*0028*/ 	.byte	0x04, 0x17
        /*002a*/ 	.short	(.L_13 - .L_12)
.L_12:
        /*002c*/ 	.word	0x00000000
        /*0030*/ 	.short	0x0008
        /*0032*/ 	.short	0x0038
        /*0034*/ 	.byte	0x00, 0xf0, 0x21, 0x00


	//----- nvinfo : EIATTR_KPARAM_INFO
	.align		4
.L_13:
        /*0038*/ 	.byte	0x04, 0x17
        /*003a*/ 	.short	(.L_15 - .L_14)
.L_14:
        /*003c*/ 	.word	0x00000000
        /*0040*/ 	.short	0x0007
        /*0042*/ 	.short	0x0030
        /*0044*/ 	.byte	0x00, 0xf0, 0x21, 0x00


	//----- nvinfo : EIATTR_KPARAM_INFO
	.align		4
.L_15:
        /*0048*/ 	.byte	0x04, 0x17
        /*004a*/ 	.short	(.L_17 - .L_16)
.L_16:
        /*004c*/ 	.word	0x00000000
        /*0050*/ 	.short	0x0006
        /*0052*/ 	.short	0x0028
        /*0054*/ 	.byte	0x00, 0xf0, 0x21, 0x00


	//----- nvinfo : EIATTR_KPARAM_INFO
	.align		4
.L_17:
        /*0058*/ 	.byte	0x04, 0x17
        /*005a*/ 	.short	(.L_19 - .L_18)
.L_18:
        /*005c*/ 	.word	0x00000000
        /*0060*/ 	.short	0x0005
        /*0062*/ 	.short	0x0020
        /*0064*/ 	.byte	0x00, 0xf0, 0x11, 0x00


	//----- nvinfo : EIATTR_KPARAM_INFO
	.align		4
.L_19:
        /*0068*/ 	.byte	0x04, 0x17
        /*006a*/ 	.short	(.L_21 - .L_20)
.L_20:
        /*006c*/ 	.word	0x00000000
        /*0070*/ 	.short	0x0004
        /*0072*/ 	.short	0x001c
        /*0074*/ 	.byte	0x00, 0xf0, 0x11, 0x00


	//----- nvinfo : EIATTR_KPARAM_INFO
	.align		4
.L_21:
        /*0078*/ 	.byte	0x04, 0x17
        /*007a*/ 	.short	(.L_23 - .L_22)
.L_22:
        /*007c*/ 	.word	0x00000000
        /*0080*/ 	.short	0x0003
        /*0082*/ 	.short	0x0018
        /*0084*/ 	.byte	0x00, 0xf0, 0x11, 0x00


	//----- nvinfo : EIATTR_KPARAM_INFO
	.align		4
.L_23:
        /*0088*/ 	.byte	0x04, 0x17
        /*008a*/ 	.short	(.L_25 - .L_24)
.L_24:
        /*008c*/ 	.word	0x00000000
        /*0090*/ 	.short	0x0002
        /*0092*/ 	.short	0x0010
        /*0094*/ 	.byte	0x00, 0xf4, 0x21, 0x00


	//----- nvinfo : EIATTR_KPARAM_INFO
	.align		4
.L_25:
        /*0098*/ 	.byte	0x04, 0x17
        /*009a*/ 	.short	(.L_27 - .L_26)
.L_26:
        /*009c*/ 	.word	0x00000000
        /*00a0*/ 	.short	0x0001
        /*00a2*/ 	.short	0x0008
        /*00a4*/ 	.byte	0x00, 0xf4, 0x21, 0x00


	//----- nvinfo : EIATTR_KPARAM_INFO
	.align		4
.L_27:
        /*00a8*/ 	.byte	0x04, 0x17
        /*00aa*/ 	.short	(.L_29 - .L_28)
.L_28:
        /*00ac*/ 	.word	0x00000000
        /*00b0*/ 	.short	0x0000
        /*00b2*/ 	.short	0x0000
        /*00b4*/ 	.byte	0x00, 0xf4, 0x21, 0x00


	//----- nvinfo : EIATTR_SPARSE_MMA_MASK
	.align		4
.L_29:
        /*00b8*/ 	.byte	0x03, 0x50
        /*00ba*/ 	.short	0x0000


	//----- nvinfo : EIATTR_MAXREG_COUNT
	.align		4
        /*00bc*/ 	.byte	0x03, 0x1b
        /*00be*/ 	.short	0x00ff


	//----- nvinfo : EIATTR_NUM_BARRIERS
	.align		4
        /*00c0*/ 	.byte	0x02, 0x4c
        /*00c2*/ 	.byte	0x01
	.zero		1


	//----- nvinfo : EIATTR_MERCURY_ISA_VERSION
	.align		4
        /*00c4*/ 	.byte	0x03, 0x5f
        /*00c6*/ 	.short	0x0101


	//----- nvinfo : EIATTR_INT_WARP_WIDE_INSTR_OFFSETS
	.align		4
        /*00c8*/ 	.byte	0x04, 0x31
        /*00ca*/ 	.short	(.L_31 - .L_30)


	//   ....[0]....
.L_30:
        /*00cc*/ 	.word	0x000013c0


	//   ....[1]....
        /*00d0*/ 	.word	0x000013e0


	//   ....[2]....
        /*00d4*/ 	.word	0x000013f0


	//   ....[3]....
        /*00d8*/ 	.word	0x00001400


	//   ....[4]....
        /*00dc*/ 	.word	0x00001510


	//   ....[5]....
        /*00e0*/ 	.word	0x000018d0


	//   ....[6]....
        /*00e4*/ 	.word	0x000018e0


	//   ....[7]....
        /*00e8*/ 	.word	0x00001950


	//   ....[8]....
        /*00ec*/ 	.word	0x00001960


	//   ....[9]....
        /*00f0*/ 	.word	0x00001d50


	//   ....[10]....
        /*00f4*/ 	.word	0x00001d70


	//----- nvinfo : EIATTR_COOP_GROUP_MASK_REGIDS
	.align		4
.L_31:
        /*00f8*/ 	.byte	0x04, 0x29
        /*00fa*/ 	.short	(.L_33 - .L_32)


	//   ....[0]....
.L_32:
        /*00fc*/ 	.word	0xffffffff


	//   ....[1]....
        /*0100*/ 	.word	0xffffffff


	//   ....[2]....
        /*0104*/ 	.word	0xffffffff


	//----- nvinfo : EIATTR_COOP_GROUP_INSTR_OFFSETS
	.align		4
.L_33:
        /*0108*/ 	.byte	0x04, 0x28
        /*010a*/ 	.short	(.L_35 - .L_34)


	//   ....[0]....
.L_34:
        /*010c*/ 	.word	0x00000140


	//   ....[1]....
        /*0110*/ 	.word	0x000006e0


	//   ....[2]....
        /*0114*/ 	.word	0x00000cc0


	//----- nvinfo : EIATTR_MBARRIER_INSTR_OFFSETS
	.align		4
.L_35:
        /*0118*/ 	.byte	0x04, 0x39
        /*011a*/ 	.short	(.L_37 - .L_36)


	//   ....[0]....
.L_36:
        /*011c*/ 	.word	0x00001560
        /*0120*/ 	.word	0x000000ff
        /*0124*/ 	.word	0x00008000
        /*0128*/ 	.short	0x0100
        /*012a*/ 	.byte	0x08
	.zero		1


	//   ....[1]....
        /*012c*/ 	.word	0x00001580
        /*0130*/ 	.word	0x000000ff
        /*0134*/ 	.word	0x00008008
        /*0138*/ 	.short	0x0100
        /*013a*/ 	.byte	0x08
	.zero		1


	//   ....[2]....
        /*013c*/ 	.word	0x000015b0
        /*0140*/ 	.word	0x000000ff
        /*0144*/ 	.word	0x00008010
        /*0148*/ 	.short	0x0100
        /*014a*/ 	.byte	0x08
	.zero		1


	//   ....[3]....
        /*014c*/ 	.word	0x000015d0
        /*0150*/ 	.word	0x000000ff
        /*0154*/ 	.word	0x00008018
        /*0158*/ 	.short	0x0100
        /*015a*/ 	.byte	0x08
	.zero		1


	//   ....[4]....
        /*015c*/ 	.word	0x00001a10
        /*0160*/ 	.word	0x000000ff
        /*0164*/ 	.word	0x00008000
        /*0168*/ 	.short	0x010a
        /*016a*/ 	.byte	0x09
	.zero		1


	//   ....[5]....
        /*016c*/ 	.word	0x00001cc0
        /*0170*/ 	.word	0x000000ff
        /*0174*/ 	.word	0x00008000
        /*0178*/ 	.short	0x0108
        /*017a*/ 	.byte	0x08
	.zero		1


	//   ....[6]....
        /*017c*/ 	.word	0x00001de0
        /*0180*/ 	.word	0x000000ff
        /*0184*/ 	.word	0x00008008
        /*0188*/ 	.short	0x0108
        /*018a*/ 	.byte	0x08
	.zero		1


	//   ....[7]....
        /*018c*/ 	.word	0x00001ec0
        /*0190*/ 	.word	0x000000ff
        /*0194*/ 	.word	0x00008010
        /*0198*/ 	.short	0x0108
        /*019a*/ 	.byte	0x08
	.zero		1


	//   ....[8]....
        /*019c*/ 	.word	0x00001f30
        /*01a0*/ 	.word	0x000000ff
        /*01a4*/ 	.word	0x00008018
        /*01a8*/ 	.short	0x0108
        /*01aa*/ 	.byte	0x08
	.zero		1


	//   ....[9]....
        /*01ac*/ 	.word	0x000021f0
        /*01b0*/ 	.word	0x000000ff
        /*01b4*/ 	.word	0x00008000
        /*01b8*/ 	.short	0x010a
        /*01ba*/ 	.byte	0x09
	.zero		1


	//----- nvinfo : EIATTR_NUM_MBARRIERS
	.align		4
.L_37:
        /*01bc*/ 	.byte	0x03, 0x38
        /*01be*/ 	.short	0x0004


	//----- nvinfo : EIATTR_EXIT_INSTR_OFFSETS
	.align		4
        /*01c0*/ 	.byte	0x04, 0x1c
        /*01c2*/ 	.short	(.L_39 - .L_38)


	//   ....[0]....
.L_38:
        /*01c4*/ 	.word	0x000021e0


	//----- nvinfo : EIATTR_REQNTID
	.align		4
.L_39:
        /*01c8*/ 	.byte	0x04, 0x10
        /*01ca*/ 	.short	(.L_41 - .L_40)
.L_40:
        /*01cc*/ 	.word	0x00000100
        /*01d0*/ 	.word	0x00000001
        /*01d4*/ 	.word	0x00000001


	//----- nvinfo : EIATTR_CRS_STACK_SIZE
	.align		4
.L_41:
        /*01d8*/ 	.byte	0x04, 0x1e
        /*01da*/ 	.short	(.L_43 - .L_42)
.L_42:
        /*01dc*/ 	.word	0x00000000


	//----- nvinfo : EIATTR_CBANK_PARAM_SIZE
	.align		4
.L_43:
        /*01e0*/ 	.byte	0x03, 0x19
        /*01e2*/ 	.short	0x0050


	//----- nvinfo : EIATTR_PARAM_CBANK
	.align		4
        /*01e4*/ 	.byte	0x04, 0x0a
        /*01e6*/ 	.short	(.L_45 - .L_44)
	.align		4
.L_44:
        /*01e8*/ 	.word	index@(.nv.constant0.gluon_wgmma)
        /*01ec*/ 	.short	0x0210
        /*01ee*/ 	.short	0x0050


	//----- nvinfo : EIATTR_SW_WAR
	.align		4
.L_45:
        /*01f0*/ 	.byte	0x04, 0x36
        /*01f2*/ 	.short	(.L_47 - .L_46)
.L_46:
        /*01f4*/ 	.word	0x00000008
.L_47:


//--------------------- .nv.callgraph             --------------------------
	.section	.nv.callgraph,"",@"SHT_CUDA_CALLGRAPH"
	.align	4
	.sectionentsize	8
	.align		4
        /*0000*/ 	.word	0x00000000
	.align		4
        /*0004*/ 	.word	0xffffffff
	.align		4
        /*0008*/ 	.word	0x00000000
	.align		4
        /*000c*/ 	.word	0xfffffffe
	.align		4
        /*0010*/ 	.word	0x00000000
	.align		4
        /*0014*/ 	.word	0xfffffffd
	.align		4
        /*0018*/ 	.word	0x00000000
	.align		4
        /*001c*/ 	.word	0xfffffffc


//--------------------- .text.gluon_wgmma         --------------------------
	.section	.text.gluon_wgmma,"ax",@progbits
	.align	128
        .global         gluon_wgmma
        .type           gluon_wgmma,@function
        .size           gluon_wgmma,(.L_x_53 - gluon_wgmma)
        .other          gluon_wgmma,@"STO_CUDA_ENTRY STV_DEFAULT"
gluon_wgmma:
.text.gluon_wgmma:
[----:B------:R-:W-:Y:S01]  /*0000*/  LDC R1, c[0x0][0x28] ;  /* 0x00000a00ff017b82 */ /* 0x000fe20000000800 */
[----:B------:R-:W1:Y:S07]  /*0010*/  S2R R0, SR_TID.X ;  /* 0x0000000000007919 */ /* 0x000e6e0000002100 */
[----:B------:R-:W2:Y:S01]  /*0020*/  S2UR UR4, SR_CgaCtaId ;  /* 0x00000000000479c3 */ /* 0x000ea20000008800 */
[----:B------:R-:W-:Y:S01]  /*0030*/  UMOV UR8, 0x400 ;  /* 0x0000040000087882 */ /* 0x000fe20000000000 */
[----:B------:R-:W-:Y:S01]  /*0040*/  ULDC UR6, c[0x0][0xc] ;  /* 0x0000030000067ab9 */ /* 0x000fe20000000800 */
[----:B------:R-:W-:Y:S01]  /*0050*/  ULDC.64 UR10, c[0x0][0x250] ;  /* 0x00009400000a7ab9 */ /* 0x000fe20000000a00 */
[----:B------:R-:W-:Y:S04]  /*0060*/  BSSY B0, `(.L_x_0) ;  /* 0x000001e000007945 */ /* 0x000fe80003800000 */
[----:B------:R-:W3:Y:S08]  /*0070*/  LDC R12, c[0x0][0x230] ;  /* 0x00008c00ff0c7b82 */ /* 0x000ef00000000800 */
[----:B------:R-:W-:Y:S08]  /*0080*/  S2UR UR28, SR_CTAID.Y ;  /* 0x00000000001c79c3 */ /* 0x000ff00000002600 */
[----:B------:R-:W4:Y:S01]  /*0090*/  S2UR UR5, SR_CTAID.Z ;  /* 0x00000000000579c3 */ /* 0x000f220000002700 */
[----:B--2---:R-:W-:-:S03]  /*00a0*/  ULEA UR8, UR4, UR8, 0x18 ;  /* 0x0000000804087291 */ /* 0x004fc6000f8ec03f */
[----:B------:R-:W-:Y:S01]  /*00b0*/  ULDC UR4, c[0x0][0x10] ;  /* 0x0000040000047ab9 */ /* 0x000fe20000000800 */
[----:B-1----:R-:W-:-:S03]  /*00c0*/  LOP3.LUT R7, R0, 0xff, RZ, 0xc0, !PT ;  /* 0x000000ff00077812 */ /* 0x002fc600078ec0ff */
[----:B------:R-:W1:Y:S01]  /*00d0*/  S2UR UR29, SR_CTAID.X ;  /* 0x00000000001d79c3 */ /* 0x000e620000002500 */
[----:B---3--:R-:W-:Y:S01]  /*00e0*/  VIADD R5, R12, 0xffffffff ;  /* 0xffffffff0c057836 */ /* 0x008fe20000000000 */
[C---:B------:R-:W-:Y:S02]  /*00f0*/  ISETP.GE.U32.AND P0, PT, R7.reuse, 0x20, PT ;  /* 0x000000200700780c */ /* 0x040fe40003f06070 */
[C---:B------:R-:W-:Y:S02]  /*0100*/  ISETP.NE.U32.AND P2, PT, R7.reuse, RZ, PT ;  /* 0x000000ff0700720c */ /* 0x040fe40003f45070 */
[----:B------:R-:W-:Y:S02]  /*0110*/  LEA R4, R7, UR8, 0x2 ;  /* 0x0000000807047c11 */ /* 0x000fe4000f8e10ff */
[----:B------:R-:W2:Y:S07]  /*0120*/  LDC R6, c[0x0][0x228] ;  /* 0x00008a00ff067b82 */ /* 0x000eae0000000800 */
[----:B------:R3:W-:Y:S01]  /*0130*/  @!P0 STS [R4], RZ ;  /* 0x000000ff04008388 */ /* 0x0007e20000000800 */
[----:B------:R-:W-:-:S03]  /*0140*/  NOP ;  /* 0x0000000000007918 */ /* 0x000fc60000000000 */
[----:B------:R3:W-:Y:S01]  /*0150*/  @!P2 STS [UR8+0x20], R5 ;  /* 0x00002005ff00a988 */ /* 0x0007e20008000808 */
[----:B----4-:R-:W-:-:S04]  /*0160*/  UIMAD UR4, UR5, UR4, UR28 ;  /* 0x00000004050472a4 */ /* 0x010fc8000f8e021c */
[----:B-1----:R-:W-:-:S04]  /*0170*/  UIMAD UR4, UR4, UR6, UR29 ;  /* 0x00000006040472a4 */ /* 0x002fc8000f8e021d */
[----:B------:R-:W-:Y:S01]  /*0180*/  UIMAD UR5, UR4, 0x180, URZ ;  /* 0x00000180040578a4 */ /* 0x000fe2000f8e023f */
[----:B--2---:R-:W-:Y:S02]  /*0190*/  VIADD R6, R6, 0xffffffff ;  /* 0xffffffff06067836 */ /* 0x004fe40000000000 */
[----:B------:R-:W-:Y:S01]  /*01a0*/  UMOV UR4, URZ ;  /* 0x0000003f00047c82 */ /* 0x000fe20008000000 */
[----:B------:R-:W-:-:S04]  /*01b0*/  UIADD3 UR6, UP0, UR5, UR10, URZ ;  /* 0x0000000a05067290 */ /* 0x000fc8000ff1e03f */
[----:B------:R-:W-:Y:S01]  /*01c0*/  ULEA.HI.X.SX32 UR7, UR5, UR11, 0x1, UP0 ;  /* 0x0000000b05077291 */ /* 0x000fe200080f0e3f */
[----:B---3--:R-:W-:Y:S11]  /*01d0*/  @P2 BRA `(.L_x_1) ;  /* 0x0000000000182947 */ /* 0x008ff60003800000 */
[----:B------:R-:W1:Y:S01]  /*01e0*/  LDS R2, [UR8+0x8] ;  /* 0x00000808ff027984 */ /* 0x000e620008000800 */
[----:B------:R-:W2:Y:S01]  /*01f0*/  LDC.64 R8, c[0x0][0x210] ;  /* 0x00008400ff087b82 */ /* 0x000ea20000000a00 */
[----:B------:R-:W-:Y:S02]  /*0200*/  IMAD.MOV.U32 R3, RZ, RZ, 0x70 ;  /* 0x00000070ff037424 */ /* 0x000fe400078e00ff */
[----:B--2---:R2:W-:Y:S03]  /*0210*/  STS.64 [UR8], R8 ;  /* 0x00000008ff007988 */ /* 0x0045e60008000a08 */
[----:B-1----:R-:W-:-:S05]  /*0220*/  LOP3.LUT R2, R2, 0x10, R3, 0xd8, !PT ;  /* 0x0000001002027812 */ /* 0x002fca00078ed803 */
[----:B------:R2:W-:Y:S02]  /*0230*/  STS [UR8+0x8], R2 ;  /* 0x00000802ff007988 */ /* 0x0005e40008000808 */
.L_x_1:
[----:B------:R-:W-:Y:S05]  /*0240*/  BSYNC B0 ;  /* 0x0000000000007941 */ /* 0x000fea0003800000 */
.L_x_0:
[----:B------:R-:W-:Y:S04]  /*0250*/  BSSY B0, `(.L_x_2) ;  /* 0x000000a000007945 */ /* 0x000fe80003800000 */
[----:B------:R-:W-:Y:S05]  /*0260*/  @P2 BRA `(.L_x_3) ;  /* 0x0000000000202947 */ /* 0x000fea0003800000 */
[----:B--2---:R-:W1:Y:S01]  /*0270*/  LDS R2, [UR8+0x34] ;  /* 0x00003408ff027984 */ /* 0x004e620008000800 */
[----:B------:R-:W-:Y:S02]  /*0280*/  IMAD.MOV.U32 R3, RZ, RZ, 0x1f000000 ;  /* 0x1f000000ff037424 */ /* 0x000fe400078e00ff */
[----:B------:R-:W-:Y:S01]  /*0290*/  @!P2 IMAD.MOV.U32 R8, RZ, RZ, 0x7f ;  /* 0x0000007fff08a424 */ /* 0x000fe200078e00ff */
[----:B------:R-:W2:Y:S02]  /*02a0*/  @!P2 LDS R9, [UR8+0x38] ;  /* 0x00003808ff09a984 */ /* 0x000ea40008000800 */
[----:B-1----:R-:W-:Y:S02]  /*02b0*/  LOP3.LUT R2, R2, 0xff000000, R3, 0xb8, !PT ;  /* 0xff00000002027812 */ /* 0x002fe400078eb803 */
[----:B--2---:R-:W-:-:S03]  /*02c0*/  @!P2 LOP3.LUT R3, R9, 0xff, R8, 0xb8, !PT ;  /* 0x000000ff0903a812 */ /* 0x004fc600078eb808 */
[----:B------:R1:W-:Y:S04]  /*02d0*/  STS [UR8+0x34], R2 ;  /* 0x00003402ff007988 */ /* 0x0003e80008000808 */
[----:B------:R1:W-:Y:S02]  /*02e0*/  @!P2 STS [UR8+0x38], R3 ;  /* 0x00003803ff00a988 */ /* 0x0003e40008000808 */
.L_x_3:
[----:B------:R-:W-:Y:S05]  /*02f0*/  BSYNC B0 ;  /* 0x0000000000007941 */ /* 0x000fea0003800000 */
.L_x_2:
[----:B------:R-:W-:Y:S04]  /*0300*/  BSSY B0, `(.L_x_4) ;  /* 0x000000a000007945 */ /* 0x000fe80003800000 */
[----:B------:R-:W-:Y:S05]  /*0310*/  @P2 BRA `(.L_x_5) ;  /* 0x0000000000202947 */ /* 0x000fea0003800000 */
[----:B-12---:R-:W1:Y:S01]  /*0320*/  LDS R2, [UR8+0x1c] ;  /* 0x00001c08ff027984 */ /* 0x006e620008000800 */
[----:B------:R-:W2:Y:S03]  /*0330*/  LDC.64 R10, c[0x0][0x238] ;  /* 0x00008e00ff0a7b82 */ /* 0x000ea60000000a00 */
[----:B------:R3:W-:Y:S01]  /*0340*/  STS [UR8+0x24], R6 ;  /* 0x00002406ff007988 */ /* 0x0007e20008000808 */
[--C-:B--2---:R-:W-:Y:S02]  /*0350*/  SHF.R.U32.HI R9, RZ, 0x4, R11.reuse ;  /* 0x00000004ff097819 */ /* 0x104fe4000001160b */
[----:B------:R-:W-:-:S05]  /*0360*/  SHF.R.U64 R3, R10, 0x4, R11 ;  /* 0x000000040a037819 */ /* 0x000fca000000120b */
[----:B------:R3:W-:Y:S01]  /*0370*/  STS [UR8+0xc], R3 ;  /* 0x00000c03ff007988 */ /* 0x0007e20008000808 */
[----:B-1----:R-:W-:-:S05]  /*0380*/  LOP3.LUT R2, R2, 0xf, R9, 0xb8, !PT ;  /* 0x0000000f02027812 */ /* 0x002fca00078eb809 */
[----:B------:R3:W-:Y:S02]  /*0390*/  STS [UR8+0x1c], R2 ;  /* 0x00001c02ff007988 */ /* 0x0007e40008000808 */
.L_x_5:
[----:B------:R-:W-:Y:S05]  /*03a0*/  BSYNC B0 ;  /* 0x0000000000007941 */ /* 0x000fea0003800000 */
.L_x_4:
[----:B------:R-:W-:Y:S04]  /*03b0*/  BSSY B1, `(.L_x_6) ;  /* 0x000001d000017945 */ /* 0x000fe80003800000 */
[----:B------:R-:W-:Y:S04]  /*03c0*/  BSSY B0, `(.L_x_7) ;  /* 0x0000018000007945 */ /* 0x000fe80003800000 */
[----:B------:R-:W-:Y:S05]  /*03d0*/  @P2 BRA `(.L_x_8) ;  /* 0x00000000001c2947 */ /* 0x000fea0003800000 */
[----:B-123--:R-:W1:Y:S02]  /*03e0*/  LDS R2, [UR8+0x34] ;  /* 0x00003408ff027984 */ /* 0x00ee640008000800 */
[----:B-1----:R-:W-:-:S05]  /*03f0*/  LOP3.LUT R2, R2, 0x7, RZ, 0xb8, !PT ;  /* 0x0000000702027812 */ /* 0x002fca00078eb8ff */
[----:B------:R1:W-:Y:S01]  /*0400*/  STS [UR8+0x34], R2 ;  /* 0x00003402ff007988 */ /* 0x0003e20008000808 */
[----:B------:R-:W-:Y:S05]  /*0410*/  @P2 BRA `(.L_x_9) ;  /* 0x00000000001c2947 */ /* 0x000fea0003800000 */
[----:B-1----:R-:W1:Y:S02]  /*0420*/  LDS R2, [UR8+0x34] ;  /* 0x00003408ff027984 */ /* 0x002e640008000800 */
[----:B-1----:R-:W-:-:S05]  /*0430*/  LOP3.LUT R2, R2, 0x38, RZ, 0xb8, !PT ;  /* 0x0000003802027812 */ /* 0x002fca00078eb8ff */
[----:B------:R4:W-:Y:S02]  /*0440*/  STS [UR8+0x34], R2 ;  /* 0x00003402ff007988 */ /* 0x0009e40008000808 */
.L_x_8:
[----:B------:R-:W-:Y:S05]  /*0450*/  @P2 BRA `(.L_x_10) ;  /* 0x00000000001c2947 */ /* 0x000fea0003800000 */
[----:B-1234-:R-:W1:Y:S02]  /*0460*/  LDS R2, [UR8+0x8] ;  /* 0x00000808ff027984 */ /* 0x01ee640008000800 */
[----:B-1----:R-:W-:-:S05]  /*0470*/  LOP3.LUT R2, R2, 0x780, RZ, 0xb8, !PT ;  /* 0x0000078002027812 */ /* 0x002fca00078eb8ff */
[----:B------:R2:W-:Y:S02]  /*0480*/  STS [UR8+0x8], R2 ;  /* 0x00000802ff007988 */ /* 0x0005e40008000808 */
.L_x_9:
[----:B------:R-:W-:Y:S05]  /*0490*/  @P2 BRA `(.L_x_11) ;  /* 0x0000000000282947 */ /* 0x000fea0003800000 */
[----:B-12---:R-:W1:Y:S02]  /*04a0*/  LDS R2, [UR8+0x8] ;  /* 0x00000808ff027984 */ /* 0x006e640008000800 */
[----:B-1----:R-:W-:-:S05]  /*04b0*/  LOP3.LUT R2, R2, 0x1800, RZ, 0xb8, !PT ;  /* 0x0000180002027812 */ /* 0x002fca00078eb8ff */
[----:B------:R5:W-:Y:S02]  /*04c0*/  STS [UR8+0x8], R2 ;  /* 0x00000802ff007988 */ /* 0x000be40008000808 */
.L_x_10:
[----:B------:R-:W-:Y:S05]  /*04d0*/  @P2 BREAK B0 ;  /* 0x0000000000002942 */ /* 0x000fea0003800000 */
[----:B------:R-:W-:Y:S05]  /*04e0*/  @P2 BRA `(.L_x_12) ;  /* 0x0000000000242947 */ /* 0x000fea0003800000 */
[----:B-1-3--:R-:W1:Y:S01]  /*04f0*/  LDS R3, [UR8+0x8] ;  /* 0x00000808ff037984 */ /* 0x00ae620008000800 */
[----:B--2-45:R-:W-:-:S05]  /*0500*/  IMAD.MOV.U32 R2, RZ, RZ, 0x6000 ;  /* 0x00006000ff027424 */ /* 0x034fca00078e00ff */
[----:B-1----:R-:W-:-:S04]  /*0510*/  LOP3.LUT R2, R3, 0x2000, R2, 0xd8, !PT ;  /* 0x0000200003027812 */ /* 0x002fc800078ed802 */
[----:B------:R-:W-:-:S05]  /*0520*/  LOP3.LUT R2, R2, 0x400000, RZ, 0xb8, !PT ;  /* 0x0040000002027812 */ /* 0x000fca00078eb8ff */
[----:B------:R3:W-:Y:S02]  /*0530*/  STS [UR8+0x8], R2 ;  /* 0x00000802ff007988 */ /* 0x0007e40008000808 */
.L_x_11:
[----:B------:R-:W-:Y:S05]  /*0540*/  BSYNC B0 ;  /* 0x0000000000007941 */ /* 0x000fea0003800000 */
.L_x_7:
[----:B-123--:R-:W1:Y:S02]  /*0550*/  @!P2 LDS R2, [UR8+0x8] ;  /* 0x00000808ff02a984 */ /* 0x00ee640008000800 */
[----:B-1----:R-:W-:-:S05]  /*0560*/  @!P2 LOP3.LUT R2, R2, 0x8000, RZ, 0xb8, !PT ;  /* 0x000080000202a812 */ /* 0x002fca00078eb8ff */
[----:B------:R1:W-:Y:S02]  /*0570*/  @!P2 STS [UR8+0x8], R2 ;  /* 0x00000802ff00a988 */ /* 0x0003e40008000808 */
.L_x_12:
[----:B------:R-:W-:Y:S05]  /*0580*/  BSYNC B1 ;  /* 0x0000000000017941 */ /* 0x000fea0003800000 */
.L_x_6:
[----:B------:R-:W-:Y:S05]  /*0590*/  WARPSYNC.ALL ;  /* 0x0000000000007948 */ /* 0x000fea0003800000 */
[----:B------:R-:W-:Y:S05]  /*05a0*/  @P0 BRA `(.L_x_13) ;  /* 0x0000000000280947 */ /* 0x000fea0003800000 */
[----:B-12345:R-:W1:Y:S01]  /*05b0*/  S2R R2, SR_LANEID ;  /* 0x0000000000027919 */ /* 0x03ee620000000000 */
[----:B------:R-:W-:Y:S05]  /*05c0*/  WARPSYNC.ALL ;  /* 0x0000000000007948 */ /* 0x000fea0003800000 */
[----:B-1----:R-:W-:-:S05]  /*05d0*/  IMAD.SHL.U32 R8, R2, 0x4, RZ ;  /* 0x0000000402087824 */ /* 0x002fca00078e00ff */
[----:B------:R-:W1:Y:S01]  /*05e0*/  LDS R9, [R8+UR8] ;  /* 0x0000000808097984 */ /* 0x000e620008000800 */
[----:B------:R-:W-:-:S05]  /*05f0*/  IADD3 R2, P1, R8, UR6, RZ ;  /* 0x0000000608027c10 */ /* 0x000fca000ff3e0ff */
[----:B------:R-:W-:-:S05]  /*0600*/  IMAD.X R3, RZ, RZ, UR7, P1 ;  /* 0x00000007ff037e24 */ /* 0x000fca00088e06ff */
[----:B-1----:R1:W2:Y:S01]  /*0610*/  ATOMG.E.EXCH.STRONG.GPU PT, RZ, [R2], R9 ;  /* 0x0000000902ff73a8 */ /* 0x0022a200041ee100 */
[----:B------:R-:W-:-:S04]  /*0620*/  DEPBAR {5,4,3,2,1,0} ;  /* 0x0000003f0000791a */ /* 0x000fc80000000000 */
[----:B------:R1:W-:Y:S01]  /*0630*/  UTMACCTL.IV [UR6] ;  /* 0x00000000060079b9 */ /* 0x0003e20008000000 */
[----:B------:R-:W-:Y:S01]  /*0640*/  NOP ;  /* 0x0000000000007918 */ /* 0x000fe20000000000 */
.L_x_13:
[----:B------:R-:W-:Y:S05]  /*0650*/  @P0 BRA `(.L_x_14) ;  /* 0x00000000000c0947 */ /* 0x000fea0003800000 */
[----:B------:R0:W-:Y:S01]  /*0660*/  UTMACMDFLUSH ;  /* 0x00000000000079b7 */ /* 0x0001e20000000000 */
[----:B------:R-:W-:Y:S05]  /*0670*/  @P0 BRA `(.L_x_14) ;  /* 0x0000000000040947 */ /* 0x000fea0003800000 */
[----:B------:R-:W-:-:S04]  /*0680*/  DEPBAR.LE SB0, 0x0 ;  /* 0x000080000000791a */ /* 0x000fc80000000000 */
.L_x_14:
[----:B------:R-:W-:Y:S05]  /*0690*/  WARPSYNC.ALL ;  /* 0x0000000000007948 */ /* 0x000fea0003800000 */
[----:B--2---:R-:W-:Y:S06]  /*06a0*/  BAR.SYNC.DEFER_BLOCKING 0x0 ;  /* 0x0000000000007b1d */ /* 0x004fec0000010000 */
[----:B------:R-:W-:Y:S02]  /*06b0*/  BSSY B1, `(.L_x_15) ;  /* 0x000000b000017945 */ /* 0x000fe40003800000 */
[----:B------:R-:W-:Y:S06]  /*06c0*/  BAR.SYNC.DEFER_BLOCKING 0x0 ;  /* 0x0000000000007b1d */ /* 0x000fec0000010000 */
[----:B------:R2:W-:Y:S01]  /*06d0*/  @!P0 STS [R4], RZ ;  /* 0x000000ff04008388 */ /* 0x0005e20000000800 */
[----:B------:R-:W-:Y:S01]  /*06e0*/  NOP ;  /* 0x0000000000007918 */ /* 0x000fe20000000000 */
[----:B------:R-:W-:Y:S05]  /*06f0*/  @P2 BRA `(.L_x_16) ;  /* 0x0000000000182947 */ /* 0x000fea0003800000 */
[----:B-1-345:R-:W1:Y:S01]  /*0700*/  LDS R2, [UR8+0x8] ;  /* 0x00000808ff027984 */ /* 0x03ae620008000800 */
[----:B------:R-:W3:Y:S01]  /*0710*/  LDC.64 R8, c[0x0][0x218] ;  /* 0x00008600ff087b82 */ /* 0x000ee20000000a00 */
[----:B------:R-:W-:Y:S02]  /*0720*/  IMAD.MOV.U32 R3, RZ, RZ, 0x70 ;  /* 0x00000070ff037424 */ /* 0x000fe400078e00ff */
[----:B---3--:R3:W-:Y:S03]  /*0730*/  STS.64 [UR8], R8 ;  /* 0x00000008ff007988 */ /* 0x0087e60008000a08 */
[----:B-1----:R-:W-:-:S05]  /*0740*/  LOP3.LUT R2, R2, 0x10, R3, 0xd8, !PT ;  /* 0x0000001002027812 */ /* 0x002fca00078ed803 */
[----:B------:R3:W-:Y:S02]  /*0750*/  STS [UR8+0x8], R2 ;  /* 0x00000802ff007988 */ /* 0x0007e40008000808 */
.L_x_16:
[----:B-1----:R-:W-:Y:S05]  /*0760*/  BSYNC B1 ;  /* 0x0000000000017941 */ /* 0x002fea0003800000 */
.L_x_15:
[----:B------:R-:W-:Y:S04]  /*0770*/  BSSY B2, `(.L_x_17) ;  /* 0x000000f000027945 */ /* 0x000fe80003800000 */
[----:B------:R-:W-:Y:S04]  /*0780*/  BSSY B1, `(.L_x_18) ;  /* 0x000000c000017945 */ /* 0x000fe80003800000 */
[----:B------:R-:W-:Y:S05]  /*0790*/  @P2 BRA `(.L_x_19) ;  /* 0x0000000000282947 */ /* 0x000fea0003800000 */
[----:B---345:R-:W1:Y:S01]  /*07a0*/  LDS R2, [UR8+0x34] ;  /* 0x00003408ff027984 */ /* 0x038e620008000800 */
[----:B------:R-:W-:Y:S01]  /*07b0*/  IMAD.MOV.U32 R3, RZ, RZ, 0x1f000000 ;  /* 0x1f000000ff037424 */ /* 0x000fe200078e00ff */
[----:B------:R-:W-:Y:S05]  /*07c0*/  @P2 BREAK B1 ;  /* 0x0000000000012942 */ /* 0x000fea0003800000 */
[----:B-1----:R-:W-:-:S05]  /*07d0*/  LOP3.LUT R2, R2, 0xff000000, R3, 0xb8, !PT ;  /* 0xff00000002027812 */ /* 0x002fca00078eb803 */
[----:B------:R1:W-:Y:S01]  /*07e0*/  STS [UR8+0x34], R2 ;  /* 0x00003402ff007988 */ /* 0x0003e20008000808 */
[----:B------:R-:W-:Y:S05]  /*07f0*/  @P2 BRA `(.L_x_20) ;  /* 0x0000000000182947 */ /* 0x000fea0003800000 */
[----:B-1----:R-:W1:Y:S01]  /*0800*/  LDS R2, [UR8+0x38] ;  /* 0x00003808ff027984 */ /* 0x002e620008000800 */
[----:B------:R-:W-:-:S05]  /*0810*/  IMAD.MOV.U32 R3, RZ, RZ, 0x7f ;  /* 0x0000007fff037424 */ /* 0x000fca00078e00ff */
[----:B-1----:R-:W-:-:S05]  /*0820*/  LOP3.LUT R2, R2, 0xff, R3, 0xb8, !PT ;  /* 0x000000ff02027812 */ /* 0x002fca00078eb803 */
[----:B------:R1:W-:Y:S02]  /*0830*/  STS [UR8+0x38], R2 ;  /* 0x00003802ff007988 */ /* 0x0003e40008000808 */
.L_x_19:
[----:B------:R-:W-:Y:S05]  /*0840*/  BSYNC B1 ;  /* 0x0000000000017941 */ /* 0x000fea0003800000 */
.L_x_18:
[----:B------:R1:W-:Y:S02]  /*0850*/  @!P2 STS [UR8+0x20], R5 ;  /* 0x00002005ff00a988 */ /* 0x0003e40008000808 */
.L_x_20:
[----:B------:R-:W-:Y:S05]  /*0860*/  BSYNC B2 ;  /* 0x0000000000027941 */ /* 0x000fea0003800000 */
.L_x_17:
[----:B------:R-:W-:Y:S05]  /*0870*/  WARPSYNC.ALL ;  /* 0x0000000000007948 */ /* 0x000fea0003800000 */
[----:B-1----:R-:W1:Y:S01]  /*0880*/  LDC R5, c[0x0][0x22c] ;  /* 0x00008b00ff057b82 */ /* 0x002e620000000800 */
[----:B------:R-:W-:Y:S01]  /*0890*/  BSSY B2, `(.L_x_21) ;  /* 0x000000b000027945 */ /* 0x000fe20003800000 */
[----:B-1----:R-:W-:-:S03]  /*08a0*/  VIADD R5, R5, 0xffffffff ;  /* 0xffffffff05057836 */ /* 0x002fc60000000000 */
[----:B------:R-:W-:Y:S05]  /*08b0*/  @P2 BRA `(.L_x_22) ;  /* 0x0000000000202947 */ /* 0x000fea0003800000 */
[----:B---345:R-:W1:Y:S01]  /*08c0*/  LDS R2, [UR8+0x1c] ;  /* 0x00001c08ff027984 */ /* 0x038e620008000800 */
[----:B------:R-:W3:Y:S03]  /*08d0*/  LDC.64 R10, c[0x0][0x240] ;  /* 0x00009000ff0a7b82 */ /* 0x000ee60000000a00 */
[----:B------:R4:W-:Y:S01]  /*08e0*/  STS [UR8+0x24], R5 ;  /* 0x00002405ff007988 */ /* 0x0009e20008000808 */
[--C-:B---3--:R-:W-:Y:S02]  /*08f0*/  SHF.R.U32.HI R9, RZ, 0x4, R11.reuse ;  /* 0x00000004ff097819 */ /* 0x108fe4000001160b */
[----:B------:R-:W-:-:S05]  /*0900*/  SHF.R.U64 R3, R10, 0x4, R11 ;  /* 0x000000040a037819 */ /* 0x000fca000000120b */
[----:B------:R4:W-:Y:S01]  /*0910*/  STS [UR8+0xc], R3 ;  /* 0x00000c03ff007988 */ /* 0x0009e20008000808 */
[----:B-1----:R-:W-:-:S05]  /*0920*/  LOP3.LUT R2, R2, 0xf, R9, 0xb8, !PT ;  /* 0x0000000f02027812 */ /* 0x002fca00078eb809 */
[----:B------:R4:W-:Y:S02]  /*0930*/  STS [UR8+0x1c], R2 ;  /* 0x00001c02ff007988 */ /* 0x0009e40008000808 */
.L_x_22:
[----:B------:R-:W-:Y:S05]  /*0940*/  BSYNC B2 ;  /* 0x0000000000027941 */ /* 0x000fea0003800000 */
.L_x_21:
[----:B------:R-:W-:Y:S04]  /*0950*/  BSSY B3, `(.L_x_23) ;  /* 0x000001d000037945 */ /* 0x000fe80003800000 */
[----:B------:R-:W-:Y:S04]  /*0960*/  BSSY B2, `(.L_x_24) ;  /* 0x0000018000027945 */ /* 0x000fe80003800000 */
[----:B------:R-:W-:Y:S05]  /*0970*/  @P2 BRA `(.L_x_25) ;  /* 0x00000000001c2947 */ /* 0x000fea0003800000 */
[----:B---345:R-:W1:Y:S02]  /*0980*/  LDS R2, [UR8+0x34] ;  /* 0x00003408ff027984 */ /* 0x038e640008000800 */
[----:B-1----:R-:W-:-:S05]  /*0990*/  LOP3.LUT R2, R2, 0x7, RZ, 0xb8, !PT ;  /* 0x0000000702027812 */ /* 0x002fca00078eb8ff */
[----:B------:R1:W-:Y:S01]  /*09a0*/  STS [UR8+0x34], R2 ;  /* 0x00003402ff007988 */ /* 0x0003e20008000808 */
[----:B------:R-:W-:Y:S05]  /*09b0*/  @P2 BRA `(.L_x_26) ;  /* 0x00000000001c2947 */ /* 0x000fea0003800000 */
[----:B-1----:R-:W1:Y:S02]  /*09c0*/  LDS R2, [UR8+0x34] ;  /* 0x00003408ff027984 */ /* 0x002e640008000800 */
[----:B-1----:R-:W-:-:S05]  /*09d0*/  LOP3.LUT R2, R2, 0x38, RZ, 0xb8, !PT ;  /* 0x0000003802027812 */ /* 0x002fca00078eb8ff */
[----:B------:R1:W-:Y:S02]  /*09e0*/  STS [UR8+0x34], R2 ;  /* 0x00003402ff007988 */ /* 0x0003e40008000808 */
.L_x_25:
[----:B------:R-:W-:Y:S05]  /*09f0*/  @P2 BRA `(.L_x_27) ;  /* 0x00000000001c2947 */ /* 0x000fea0003800000 */
[----:B-1-345:R-:W1:Y:S02]  /*0a00*/  LDS R2, [UR8+0x8] ;  /* 0x00000808ff027984 */ /* 0x03ae640008000800 */
[----:B-1----:R-:W-:-:S05]  /*0a10*/  LOP3.LUT R2, R2, 0x780, RZ, 0xb8, !PT ;  /* 0x0000078002027812 */ /* 0x002fca00078eb8ff */
[----:B------:R3:W-:Y:S02]  /*0a20*/  STS [UR8+0x8], R2 ;  /* 0x00000802ff007988 */ /* 0x0007e40008000808 */
.L_x_26:
[----:B------:R-:W-:Y:S05]  /*0a30*/  @P2 BRA `(.L_x_28) ;  /* 0x0000000000282947 */ /* 0x000fea0003800000 */
[----:B-1-3--:R-:W1:Y:S02]  /*0a40*/  LDS R2, [UR8+0x8] ;  /* 0x00000808ff027984 */ /* 0x00ae640008000800 */
[----:B-1----:R-:W-:-:S05]  /*0a50*/  LOP3.LUT R2, R2, 0x1800, RZ, 0xb8, !PT ;  /* 0x0000180002027812 */ /* 0x002fca00078eb8ff */
[----:B------:R1:W-:Y:S02]  /*0a60*/  STS [UR8+0x8], R2 ;  /* 0x00000802ff007988 */ /* 0x0003e40008000808 */
.L_x_27:
[----:B------:R-:W-:Y:S05]  /*0a70*/  @P2 BREAK B2 ;  /* 0x0000000000022942 */ /* 0x000fea0003800000 */
[----:B------:R-:W-:Y:S05]  /*0a80*/  @P2 BRA `(.L_x_29) ;  /* 0x0000000000242947 */ /* 0x000fea0003800000 */
[----:B-1-345:R-:W1:Y:S01]  /*0a90*/  LDS R2, [UR8+0x8] ;  /* 0x00000808ff027984 */ /* 0x03ae620008000800 */
[----:B------:R-:W-:-:S05]  /*0aa0*/  IMAD.MOV.U32 R3, RZ, RZ, 0x6000 ;  /* 0x00006000ff037424 */ /* 0x000fca00078e00ff */
[----:B-1----:R-:W-:-:S04]  /*0ab0*/  LOP3.LUT R2, R2, 0x2000, R3, 0xd8, !PT ;  /* 0x0000200002027812 */ /* 0x002fc800078ed803 */
[----:B------:R-:W-:-:S05]  /*0ac0*/  LOP3.LUT R2, R2, 0x400000, RZ, 0xb8, !PT ;  /* 0x0040000002027812 */ /* 0x000fca00078eb8ff */
[----:B------:R4:W-:Y:S02]  /*0ad0*/  STS [UR8+0x8], R2 ;  /* 0x00000802ff007988 */ /* 0x0009e40008000808 */
.L_x_28:
[----:B------:R-:W-:Y:S05]  /*0ae0*/  BSYNC B2 ;  /* 0x0000000000027941 */ /* 0x000fea0003800000 */
.L_x_24:
[----:B-1-34-:R-:W1:Y:S02]  /*0af0*/  @!P2 LDS R2, [UR8+0x8] ;  /* 0x00000808ff02a984 */ /* 0x01ae640008000800 */
[----:B-1----:R-:W-:-:S05]  /*0b00*/  @!P2 LOP3.LUT R2, R2, 0x8000, RZ, 0xb8, !PT ;  /* 0x000080000202a812 */ /* 0x002fca00078eb8ff */
[----:B------:R1:W-:Y:S02]  /*0b10*/  @!P2 STS [UR8+0x8], R2 ;  /* 0x00000802ff00a988 */ /* 0x0003e40008000808 */
.L_x_29:
[----:B------:R-:W-:Y:S05]  /*0b20*/  BSYNC B3 ;  /* 0x0000000000037941 */ /* 0x000fea0003800000 */
.L_x_23:
[----:B------:R-:W-:Y:S05]  /*0b30*/  WARPSYNC.ALL ;  /* 0x0000000000007948 */ /* 0x000fea0003800000 */
[----:B------:R-:W-:-:S04]  /*0b40*/  UIADD3 UR9, UR5, 0x80, URZ ;  /* 0x0000008005097890 */ /* 0x000fc8000fffe03f */
[----:B------:R-:W-:-:S04]  /*0b50*/  UIADD3 UR24, UP0, UR9, UR10, URZ ;  /* 0x0000000a09187290 */ /* 0x000fc8000ff1e03f */
[----:B------:R-:W-:Y:S01]  /*0b60*/  ULEA.HI.X.SX32 UR27, UR9, UR11, 0x1, UP0 ;  /* 0x0000000b091b7291 */ /* 0x000fe200080f0e3f */
[----:B------:R-:W-:Y:S11]  /*0b70*/  @P0 BRA `(.L_x_30) ;  /* 0x00000000002c0947 */ /* 0x000ff60003800000 */
[----:B-1-345:R-:W1:Y:S01]  /*0b80*/  S2R R2, SR_LANEID ;  /* 0x0000000000027919 */ /* 0x03ae620000000000 */
[----:B------:R-:W-:Y:S05]  /*0b90*/  WARPSYNC.ALL ;  /* 0x0000000000007948 */ /* 0x000fea0003800000 */
[----:B-1----:R-:W-:-:S05]  /*0ba0*/  IMAD.SHL.U32 R8, R2, 0x4, RZ ;  /* 0x0000000402087824 */ /* 0x002fca00078e00ff */
[----:B------:R-:W1:Y:S01]  /*0bb0*/  LDS R9, [R8+UR8] ;  /* 0x0000000808097984 */ /* 0x000e620008000800 */
[----:B------:R-:W-:Y:S01]  /*0bc0*/  IADD3 R2, P1, R8, UR24, RZ ;  /* 0x0000001808027c10 */ /* 0x000fe2000ff3e0ff */
[----:B------:R-:W-:-:S04]  /*0bd0*/  UMOV UR25, UR27 ;  /* 0x0000001b00197c82 */ /* 0x000fc80008000000 */
[----:B------:R-:W-:-:S05]  /*0be0*/  IMAD.X R3, RZ, RZ, UR27, P1 ;  /* 0x0000001bff037e24 */ /* 0x000fca00088e06ff */
[----:B-1----:R1:W3:Y:S01]  /*0bf0*/  ATOMG.E.EXCH.STRONG.GPU PT, RZ, [R2], R9 ;  /* 0x0000000902ff73a8 */ /* 0x0022e200041ee100 */
[----:B------:R-:W-:-:S04]  /*0c00*/  DEPBAR {5,4,3,2,1,0} ;  /* 0x0000003f0000791a */ /* 0x000fc80000000000 */
[----:B------:R1:W-:Y:S01]  /*0c10*/  UTMACCTL.IV [UR24] ;  /* 0x00000000180079b9 */ /* 0x0003e20008000000 */
[----:B------:R-:W-:Y:S01]  /*0c20*/  NOP ;  /* 0x0000000000007918 */ /* 0x000fe20000000000 */
.L_x_30:
[----:B------:R-:W-:Y:S05]  /*0c30*/  @P0 BRA `(.L_x_31) ;  /* 0x00000000000c0947 */ /* 0x000fea0003800000 */
[----:B------:R0:W-:Y:S01]  /*0c40*/  UTMACMDFLUSH ;  /* 0x00000000000079b7 */ /* 0x0001e20000000000 */
[----:B------:R-:W-:Y:S05]  /*0c50*/  @P0 BRA `(.L_x_31) ;  /* 0x0000000000040947 */ /* 0x000fea0003800000 */
[----:B------:R-:W-:-:S04]  /*0c60*/  DEPBAR.LE SB0, 0x0 ;  /* 0x000080000000791a */ /* 0x000fc80000000000 */
.L_x_31:
[----:B------:R-:W-:Y:S05]  /*0c70*/  WARPSYNC.ALL ;  /* 0x0000000000007948 */ /* 0x000fea0003800000 */
[----:B---3--:R-:W-:Y:S06]  /*0c80*/  BAR.SYNC.DEFER_BLOCKING 0x0 ;  /* 0x0000000000007b1d */ /* 0x008fec0000010000 */
[----:B------:R-:W-:Y:S02]  /*0c90*/  BSSY B3, `(.L_x_32) ;  /* 0x000000b000037945 */ /* 0x000fe40003800000 */
[----:B------:R-:W-:Y:S06]  /*0ca0*/  BAR.SYNC.DEFER_BLOCKING 0x0 ;  /* 0x0000000000007b1d */ /* 0x000fec0000010000 */
[----:B------:R3:W-:Y:S01]  /*0cb0*/  @!P0 STS [R4], RZ ;  /* 0x000000ff04008388 */ /* 0x0007e20000000800 */
[----:B------:R-:W-:Y:S01]  /*0cc0*/  NOP ;  /* 0x0000000000007918 */ /* 0x000fe20000000000 */
[----:B------:R-:W-:Y:S05]  /*0cd0*/  @P2 BRA `(.L_x_33) ;  /* 0x0000000000182947 */ /* 0x000fea0003800000 */
[----:B-1--45:R-:W1:Y:S01]  /*0ce0*/  LDS R2, [UR8+0x8] ;  /* 0x00000808ff027984 */ /* 0x032e620008000800 */
[----:B------:R-:W4:Y:S01]  /*0cf0*/  LDC.64 R8, c[0x0][0x220] ;  /* 0x00008800ff087b82 */ /* 0x000f220000000a00 */
[----:B------:R-:W-:Y:S02]  /*0d00*/  IMAD.MOV.U32 R3, RZ, RZ, 0x70 ;  /* 0x00000070ff037424 */ /* 0x000fe400078e00ff */
[----:B----4-:R4:W-:Y:S03]  /*0d10*/  STS.64 [UR8], R8 ;  /* 0x00000008ff007988 */ /* 0x0109e60008000a08 */
[----:B-1----:R-:W-:-:S05]  /*0d20*/  LOP3.LUT R2, R2, 0x10, R3, 0xd8, !PT ;  /* 0x0000001002027812 */ /* 0x002fca00078ed803 */
[----:B------:R4:W-:Y:S02]  /*0d30*/  STS [UR8+0x8], R2 ;  /* 0x00000802ff007988 */ /* 0x0009e40008000808 */
.L_x_33:
[----:B-1----:R-:W-:Y:S05]  /*0d40*/  BSYNC B3 ;  /* 0x0000000000037941 */ /* 0x002fea0003800000 */
.L_x_32:
[----:B------:R-:W-:Y:S04]  /*0d50*/  BSSY B3, `(.L_x_34) ;  /* 0x0000033000037945 */ /* 0x000fe80003800000 */
[----:B------:R-:W-:Y:S04]  /*0d60*/  BSSY B4, `(.L_x_35) ;  /* 0x000002e000047945 */ /* 0x000fe80003800000 */
[----:B------:R-:W-:Y:S05]  /*0d70*/  @P2 BRA `(.L_x_36) ;  /* 0x0000000000242947 */ /* 0x000fea0003800000 */
[----:B----45:R-:W1:Y:S01]  /*0d80*/  LDS R2, [UR8+0x34] ;  /* 0x00003408ff027984 */ /* 0x030e620008000800 */
[----:B------:R-:W-:-:S05]  /*0d90*/  IMAD.MOV.U32 R3, RZ, RZ, 0x7f000000 ;  /* 0x7f000000ff037424 */ /* 0x000fca00078e00ff */
[----:B-1----:R-:W-:-:S05]  /*0da0*/  LOP3.LUT R2, R2, 0xff000000, R3, 0xb8, !PT ;  /* 0xff00000002027812 */ /* 0x002fca00078eb803 */
[----:B------:R1:W-:Y:S01]  /*0db0*/  STS [UR8+0x34], R2 ;  /* 0x00003402ff007988 */ /* 0x0003e20008000808 */
[----:B------:R-:W-:Y:S05]  /*0dc0*/  @P2 BRA `(.L_x_37) ;  /* 0x0000000000182947 */ /* 0x000fea0003800000 */
[----:B-1----:R-:W1:Y:S01]  /*0dd0*/  LDS R2, [UR8+0x38] ;  /* 0x00003808ff027984 */ /* 0x002e620008000800 */
[----:B------:R-:W-:-:S05]  /*0de0*/  IMAD.MOV.U32 R3, RZ, RZ, 0x7f ;  /* 0x0000007fff037424 */ /* 0x000fca00078e00ff */
[----:B-1----:R-:W-:-:S05]  /*0df0*/  LOP3.LUT R2, R2, 0xff, R3, 0xb8, !PT ;  /* 0x000000ff02027812 */ /* 0x002fca00078eb803 */
[----:B------:R1:W-:Y:S02]  /*0e00*/  STS [UR8+0x38], R2 ;  /* 0x00003802ff007988 */ /* 0x0003e40008000808 */
.L_x_36:
[----:B------:R-:W-:Y:S05]  /*0e10*/  @P2 BRA `(.L_x_38) ;  /* 0x00000000000c2947 */ /* 0x000fea0003800000 */
[----:B------:R1:W-:Y:S02]  /*0e20*/  STS [UR8+0x20], R5 ;  /* 0x00002005ff007988 */ /* 0x0003e40008000808 */
.L_x_37:
[----:B------:R-:W-:Y:S05]  /*0e30*/  @P2 BRA `(.L_x_39) ;  /* 0x0000000000242947 */ /* 0x000fea0003800000 */
[----:B------:R1:W-:Y:S02]  /*0e40*/  STS [UR8+0x24], R6 ;  /* 0x00002406ff007988 */ /* 0x0003e40008000808 */
.L_x_38:
[----:B------:R-:W-:Y:S05]  /*0e50*/  @P2 BRA `(.L_x_40) ;  /* 0x00000000002c2947 */ /* 0x000fea0003800000 */
[----:B-1--45:R-:W1:Y:S01]  /*0e60*/  LDS R2, [UR8+0x1c] ;  /* 0x00001c08ff027984 */ /* 0x032e620008000800 */
[----:B------:R-:W4:Y:S02]  /*0e70*/  LDC.64 R8, c[0x0][0x248] ;  /* 0x00009200ff087b82 */ /* 0x000f240000000a00 */
[--C-:B----4-:R-:W-:Y:S02]  /*0e80*/  SHF.R.U32.HI R5, RZ, 0x4, R9.reuse ;  /* 0x00000004ff057819 */ /* 0x110fe40000011609 */
[----:B------:R-:W-:-:S05]  /*0e90*/  SHF.R.U64 R3, R8, 0x4, R9 ;  /* 0x0000000408037819 */ /* 0x000fca0000001209 */
[----:B------:R4:W-:Y:S01]  /*0ea0*/  STS [UR8+0xc], R3 ;  /* 0x00000c03ff007988 */ /* 0x0009e20008000808 */
[----:B-1----:R-:W-:-:S05]  /*0eb0*/  LOP3.LUT R2, R2, 0xf, R5, 0xb8, !PT ;  /* 0x0000000f02027812 */ /* 0x002fca00078eb805 */
[----:B------:R4:W-:Y:S02]  /*0ec0*/  STS [UR8+0x1c], R2 ;  /* 0x00001c02ff007988 */ /* 0x0009e40008000808 */
.L_x_39:
[----:B------:R-:W-:Y:S05]  /*0ed0*/  @P2 BRA `(.L_x_41) ;  /* 0x00000000001c2947 */ /* 0x000fea0003800000 */
[----:B-1--45:R-:W1:Y:S02]  /*0ee0*/  LDS R2, [UR8+0x34] ;  /* 0x00003408ff027984 */ /* 0x032e640008000800 */
[----:B-1----:R-:W-:-:S05]  /*0ef0*/  LOP3.LUT R2, R2, 0x7, RZ, 0xb8, !PT ;  /* 0x0000000702027812 */ /* 0x002fca00078eb8ff */
[----:B------:R1:W-:Y:S02]  /*0f00*/  STS [UR8+0x34], R2 ;  /* 0x00003402ff007988 */ /* 0x0003e40008000808 */
.L_x_40:
[----:B------:R-:W-:Y:S05]  /*0f10*/  @P2 BRA `(.L_x_42) ;  /* 0x00000000001c2947 */ /* 0x000fea0003800000 */
[----:B-1--45:R-:W1:Y:S02]  /*0f20*/  LDS R2, [UR8+0x34] ;  /* 0x00003408ff027984 */ /* 0x032e640008000800 */
[----:B-1----:R-:W-:-:S05]  /*0f30*/  LOP3.LUT R2, R2, 0x38, RZ, 0xb8, !PT ;  /* 0x0000003802027812 */ /* 0x002fca00078eb8ff */
[----:B------:R1:W-:Y:S02]  /*0f40*/  STS [UR8+0x34], R2 ;  /* 0x00003402ff007988 */ /* 0x0003e40008000808 */
.L_x_41:
[----:B------:R-:W-:Y:S05]  /*0f50*/  @P2 BRA `(.L_x_43) ;  /* 0x00000000001c2947 */ /* 0x000fea0003800000 */
[----:B-1--45:R-:W1:Y:S02]  /*0f60*/  LDS R2, [UR8+0x8] ;  /* 0x00000808ff027984 */ /* 0x032e640008000800 */
[----:B-1----:R-:W-:-:S05]  /*0f70*/  LOP3.LUT R2, R2, 0x780, RZ, 0xb8, !PT ;  /* 0x0000078002027812 */ /* 0x002fca00078eb8ff */
[----:B------:R1:W-:Y:S02]  /*0f80*/  STS [UR8+0x8], R2 ;  /* 0x00000802ff007988 */ /* 0x0003e40008000808 */
.L_x_42:
[----:B------:R-:W-:Y:S05]  /*0f90*/  @P2 BRA `(.L_x_44) ;  /* 0x0000000000282947 */ /* 0x000fea0003800000 */
[----:B-1--45:R-:W1:Y:S02]  /*0fa0*/  LDS R2, [UR8+0x8] ;  /* 0x00000808ff027984 */ /* 0x032e640008000800 */
[----:B-1----:R-:W-:-:S05]  /*0fb0*/  LOP3.LUT R2, R2, 0x1800, RZ, 0xb8, !PT ;  /* 0x0000180002027812 */ /* 0x002fca00078eb8ff */
[----:B------:R1:W-:Y:S02]  /*0fc0*/  STS [UR8+0x8], R2 ;  /* 0x00000802ff007988 */ /* 0x0003e40008000808 */
.L_x_43:
[----:B------:R-:W-:Y:S05]  /*0fd0*/  @P2 BREAK B4 ;  /* 0x0000000000042942 */ /* 0x000fea0003800000 */
[----:B------:R-:W-:Y:S05]  /*0fe0*/  @P2 BRA `(.L_x_45) ;  /* 0x0000000000242947 */ /* 0x000fea0003800000 */
[----:B-1--45:R-:W1:Y:S01]  /*0ff0*/  LDS R2, [UR8+0x8] ;  /* 0x00000808ff027984 */ /* 0x032e620008000800 */
[----:B------:R-:W-:-:S05]  /*1000*/  IMAD.MOV.U32 R3, RZ, RZ, 0x6000 ;  /* 0x00006000ff037424 */ /* 0x000fca00078e00ff */
[----:B-1----:R-:W-:-:S04]  /*1010*/  LOP3.LUT R2, R2, 0x6000, R3, 0xd8, !PT ;  /* 0x0000600002027812 */ /* 0x002fc800078ed803 */
[----:B------:R-:W-:-:S05]  /*1020*/  LOP3.LUT R2, R2, 0x400000, RZ, 0xb8, !PT ;  /* 0x0040000002027812 */ /* 0x000fca00078eb8ff */
[----:B------:R1:W-:Y:S02]  /*1030*/  STS [UR8+0x8], R2 ;  /* 0x00000802ff007988 */ /* 0x0003e40008000808 */
.L_x_44:
[----:B------:R-:W-:Y:S05]  /*1040*/  BSYNC B4 ;  /* 0x0000000000047941 */ /* 0x000fea0003800000 */
.L_x_35:
[----:B-1--45:R-:W1:Y:S02]  /*1050*/  @!P2 LDS R2, [UR8+0x8] ;  /* 0x00000808ff02a984 */ /* 0x032e640008000800 */
[----:B-1----:R-:W-:-:S05]  /*1060*/  @!P2 LOP3.LUT R2, R2, 0x8000, RZ, 0xb8, !PT ;  /* 0x000080000202a812 */ /* 0x002fca00078eb8ff */
[----:B------:R1:W-:Y:S02]  /*1070*/  @!P2 STS [UR8+0x8], R2 ;  /* 0x00000802ff00a988 */ /* 0x0003e40008000808 */
.L_x_45:
[----:B------:R-:W-:Y:S05]  /*1080*/  BSYNC B3 ;  /* 0x0000000000037941 */ /* 0x000fea0003800000 */
.L_x_34:
[----:B------:R-:W-:Y:S05]  /*1090*/  WARPSYNC.ALL ;  /* 0x0000000000007948 */ /* 0x000fea0003800000 */
[----:B------:R-:W-:Y:S01]  /*10a0*/  UIADD3 UR5, UR5, 0x100, URZ ;  /* 0x0000010005057890 */ /* 0x000fe2000fffe03f */
[----:B------:R-:W-:Y:S02]  /*10b0*/  ISETP.GE.AND P1, PT, R12, 0x1, PT ;  /* 0x000000010c00780c */ /* 0x000fe40003f26270 */
[----:B------:R-:W-:Y:S02]  /*10c0*/  CS2R R24, SRZ ;  /* 0x0000000000187805 */ /* 0x000fe4000001ff00 */
[----:B------:R-:W-:Y:S01]  /*10d0*/  CS2R R26, SRZ ;  /* 0x00000000001a7805 */ /* 0x000fe2000001ff00 */
[----:B------:R-:W-:Y:S01]  /*10e0*/  UIADD3 UR25, UP0, UR5, UR10, URZ ;  /* 0x0000000a05197290 */ /* 0x000fe2000ff1e03f */
[----:B------:R-:W-:-:S02]  /*10f0*/  CS2R R28, SRZ ;  /* 0x00000000001c7805 */ /* 0x000fc4000001ff00 */
[----:B------:R-:W-:Y:S02]  /*1100*/  CS2R R30, SRZ ;  /* 0x00000000001e7805 */ /* 0x000fe4000001ff00 */
[----:B------:R-:W-:Y:S01]  /*1110*/  CS2R R32, SRZ ;  /* 0x0000000000207805 */ /* 0x000fe2000001ff00 */
[----:B------:R-:W-:Y:S01]  /*1120*/  ULEA.HI.X.SX32 UR26, UR5, UR11, 0x1, UP0 ;  /* 0x0000000b051a7291 */ /* 0x000fe200080f0e3f */
[----:B------:R-:W-:Y:S02]  /*1130*/  CS2R R34, SRZ ;  /* 0x0000000000227805 */ /* 0x000fe4000001ff00 */
[----:B------:R-:W-:Y:S02]  /*1140*/  CS2R R36, SRZ ;  /* 0x0000000000247805 */ /* 0x000fe4000001ff00 */
[----:B------:R-:W-:Y:S02]  /*1150*/  CS2R R38, SRZ ;  /* 0x0000000000267805 */ /* 0x000fe4000001ff00 */
[----:B------:R-:W-:-:S02]  /*1160*/  CS2R R40, SRZ ;  /* 0x0000000000287805 */ /* 0x000fc4000001ff00 */
[----:B------:R-:W-:Y:S02]  /*1170*/  CS2R R42, SRZ ;  /* 0x00000000002a7805 */ /* 0x000fe4000001ff00 */
[----:B------:R-:W-:Y:S02]  /*1180*/  CS2R R44, SRZ ;  /* 0x00000000002c7805 */ /* 0x000fe4000001ff00 */
        /* <DEDUP_REMOVED lines=9> */
[----:B------:R-:W-:Y:S01]  /*1220*/  CS2R R64, SRZ ;  /* 0x0000000000407805 */ /* 0x000fe2000001ff00 */
[----:B------:R-:W-:Y:S01]  /*1230*/  IMAD.MOV.U32 R66, RZ, RZ, RZ ;  /* 0x000000ffff427224 */ /* 0x000fe200078e00ff */
[----:B------:R-:W-:Y:S06]  /*1240*/  @P0 BRA `(.L_x_46) ;  /* 0x0000000000300947 */ /* 0x000fec0003800000 */
[----:B-1--45:R-:W2:Y:S01]  /*1250*/  S2R R2, SR_LANEID ;  /* 0x0000000000027919 */ /* 0x032ea20000000000 */
[----:B------:R-:W-:Y:S05]  /*1260*/  WARPSYNC.ALL ;  /* 0x0000000000007948 */ /* 0x000fea0003800000 */
[----:B--23--:R-:W-:-:S05]  /*1270*/  IMAD.SHL.U32 R4, R2, 0x4, RZ ;  /* 0x0000000402047824 */ /* 0x00cfca00078e00ff */
[----:B------:R-:W1:Y:S01]  /*1280*/  LDS R5, [R4+UR8] ;  /* 0x0000000804057984 */ /* 0x000e620008000800 */
[----:B------:R-:W-:Y:S01]  /*1290*/  IADD3 R2, P3, R4, UR25, RZ ;  /* 0x0000001904027c10 */ /* 0x000fe2000ff7e0ff */
[----:B------:R-:W-:-:S04]  /*12a0*/  UMOV UR10, UR25 ;  /* 0x00000019000a7c82 */ /* 0x000fc80008000000 */
[----:B------:R-:W-:Y:S01]  /*12b0*/  IMAD.X R3, RZ, RZ, UR26, P3 ;  /* 0x0000001aff037e24 */ /* 0x000fe200098e06ff */
[----:B------:R-:W-:-:S04]  /*12c0*/  UMOV UR11, UR26 ;  /* 0x0000001a000b7c82 */ /* 0x000fc80008000000 */
[----:B-1----:R1:W2:Y:S01]  /*12d0*/  ATOMG.E.EXCH.STRONG.GPU PT, RZ, [R2], R5 ;  /* 0x0000000502ff73a8 */ /* 0x0022a200041ee100 */
[----:B------:R-:W-:-:S04]  /*12e0*/  DEPBAR {5,4,3,2,1,0} ;  /* 0x0000003f0000791a */ /* 0x000fc80000000000 */
[----:B------:R1:W-:Y:S01]  /*12f0*/  UTMACCTL.IV [UR10] ;  /* 0x000000000a0079b9 */ /* 0x0003e20008000000 */
[----:B------:R-:W-:Y:S01]  /*1300*/  NOP ;  /* 0x0000000000007918 */ /* 0x000fe20000000000 */
.L_x_46:
[----:B------:R-:W-:Y:S05]  /*1310*/  @P0 BRA `(.L_x_47) ;  /* 0x00000000000c0947 */ /* 0x000fea0003800000 */
[----:B------:R0:W-:Y:S01]  /*1320*/  UTMACMDFLUSH ;  /* 0x00000000000079b7 */ /* 0x0001e20000000000 */
[----:B------:R-:W-:Y:S05]  /*1330*/  @P0 BRA `(.L_x_47) ;  /* 0x0000000000040947 */ /* 0x000fea0003800000 */
[----:B------:R-:W-:-:S04]  /*1340*/  DEPBAR.LE SB0, 0x0 ;  /* 0x000080000000791a */ /* 0x000fc80000000000 */
.L_x_47:
[----:B------:R-:W-:Y:S05]  /*1350*/  WARPSYNC.ALL ;  /* 0x0000000000007948 */ /* 0x000fea0003800000 */
[----:B--2---:R-:W-:Y:S01]  /*1360*/  BAR.SYNC.DEFER_BLOCKING 0x0 ;  /* 0x0000000000007b1d */ /* 0x004fe20000010000 */
[----:B------:R-:W-:Y:S01]  /*1370*/  USHF.L.U32 UR19, UR29, 0x7, URZ ;  /* 0x000000071d137899 */ /* 0x000fe2000800063f */
[----:B------:R-:W-:Y:S01]  /*1380*/  IMAD.MOV.U32 R67, RZ, RZ, RZ ;  /* 0x000000ffff437224 */ /* 0x000fe200078e00ff */
[----:B------:R-:W-:Y:S02]  /*1390*/  CS2R R68, SRZ ;  /* 0x0000000000447805 */ /* 0x000fe4000001ff00 */
[----:B------:R-:W-:-:S02]  /*13a0*/  CS2R R70, SRZ ;  /* 0x0000000000467805 */ /* 0x000fc4000001ff00 */
[----:B------:R-:W-:Y:S01]  /*13b0*/  CS2R R72, SRZ ;  /* 0x0000000000487805 */ /* 0x000fe2000001ff00 */
[----:B------:R-:W-:Y:S01]  /*13c0*/  VOTEU.ALL UP0, P2 ;  /* 0x00000000003f7886 */ /* 0x000fe20001000000 */
[----:B-1----:R-:W-:Y:S01]  /*13d0*/  UMOV UR10, 0x1 ;  /* 0x00000001000a7882 */ /* 0x002fe20000000000 */
[----:B------:R-:W-:Y:S01]  /*13e0*/  VOTEU.ALL UP1, P2 ;  /* 0x00000000003f7886 */ /* 0x000fe20001020000 */
[----:B------:R-:W-:Y:S01]  /*13f0*/  VOTEU.ALL UP2, P2 ;  /* 0x00000000003f7886 */ /* 0x000fe20001040000 */
[----:B------:R-:W-:Y:S01]  /*1400*/  VOTEU.ALL UP3, P2 ;  /* 0x00000000003f7886 */ /* 0x000fe20001060000 */
[----:B------:R-:W-:-:S04]  /*1410*/  @!UP0 UIADD3 UR12, -UR10, 0x100000, URZ ;  /* 0x001000000a0c8890 */ /* 0x000fc8000fffe13f */
[----:B------:R-:W-:Y:S02]  /*1420*/  @!UP0 USHF.L.U32 UR13, UR12, 0xb, URZ ;  /* 0x0000000b0c0d8899 */ /* 0x000fe4000800063f */
[----:B------:R-:W-:Y:S01]  /*1430*/  @!UP0 USHF.L.U32 UR12, UR12, 0x1, URZ ;  /* 0x000000010c0c8899 */ /* 0x000fe2000800063f */
[----:B------:R-:W-:Y:S01]  /*1440*/  CS2R R74, SRZ ;  /* 0x00000000004a7805 */ /* 0x000fe2000001ff00 */
        /* <DEDUP_REMOVED lines=12> */
[----:B------:R-:W-:Y:S01]  /*1510*/  VOTEU.ALL UP0, P2 ;  /* 0x00000000003f7886 */ /* 0x000fe20001000000 */
[----:B------:R-:W-:Y:S02]  /*1520*/  CS2R R82, SRZ ;  /* 0x0000000000527805 */ /* 0x000fe4000001ff00 */
[----:B------:R-:W-:Y:S02]  /*1530*/  CS2R R84, SRZ ;  /* 0x0000000000547805 */ /* 0x000fe4000001ff00 */
[----:B------:R-:W-:Y:S01]  /*1540*/  CS2R R86, SRZ ;  /* 0x0000000000567805 */ /* 0x000fe2000001ff00 */
[----:B------:R-:W1:Y:S02]  /*1550*/  FENCE.VIEW.ASYNC.S ;  /* 0x00000000000073c6 */ /* 0x000e640000000000 */
[----:B-1----:R-:W1:Y:S02]  /*1560*/  @!UP0 SYNCS.EXCH.64 URZ, [UR8+0x8000], UR12 ;  /* 0x0080000c083f85b2 */ /* 0x002e640008000100 */
[----:B-1----:R-:W-:Y:S06]  /*1570*/  BAR.SYNC.DEFER_BLOCKING 0x0 ;  /* 0x0000000000007b1d */ /* 0x002fec0000010000 */
[----:B------:R1:W2:Y:S02]  /*1580*/  @!UP1 SYNCS.EXCH.64 URZ, [UR8+0x8008], UR14 ;  /* 0x0080080e083f95b2 */ /* 0x0002a40008000100 */
[----:B--2---:R-:W-:Y:S01]  /*1590*/  BAR.SYNC.DEFER_BLOCKING 0x0 ;  /* 0x0000000000007b1d */ /* 0x004fe20000010000 */
[----:B-1----:R-:W-:-:S05]  /*15a0*/  USHF.L.U32 UR15, UR28, 0x7, URZ ;  /* 0x000000071c0f7899 */ /* 0x002fca000800063f */
[----:B------:R1:W2:Y:S02]  /*15b0*/  @!UP2 SYNCS.EXCH.64 URZ, [UR8+0x8010], UR16 ;  /* 0x00801010083fa5b2 */ /* 0x0002a40008000100 */
[----:B--2---:R-:W-:Y:S06]  /*15c0*/  BAR.SYNC.DEFER_BLOCKING 0x0 ;  /* 0x0000000000007b1d */ /* 0x004fec0000010000 */
[----:B------:R1:W2:Y:S02]  /*15d0*/  @!UP3 SYNCS.EXCH.64 URZ, [UR8+0x8018], UR10 ;  /* 0x0080180a083fb5b2 */ /* 0x0002a40008000100 */
[----:B-1----:R-:W-:Y:S05]  /*15e0*/  @!P1 BRA `(.L_x_48) ;  /* 0x0000000400609947 */ /* 0x002fea0003800000 */
[----:B----45:R-:W-:Y:S02]  /*15f0*/  SHF.R.U32.HI R2, RZ, 0x5, R0 ;  /* 0x00000005ff027819 */ /* 0x030fe40000011600 */
[----:B------:R-:W-:Y:S02]  /*1600*/  CS2R R24, SRZ ;  /* 0x0000000000187805 */ /* 0x000fe4000001ff00 */
[----:B------:R-:W-:Y:S02]  /*1610*/  CS2R R26, SRZ ;  /* 0x00000000001a7805 */ /* 0x000fe4000001ff00 */
[----:B------:R-:W-:Y:S02]  /*1620*/  CS2R R28, SRZ ;  /* 0x00000000001c7805 */ /* 0x000fe4000001ff00 */
[----:B------:R-:W-:Y:S02]  /*1630*/  R2UR UR30, R2 ;  /* 0x00000000021e72ca */ /* 0x000fe400000e0000 */
        /* <DEDUP_REMOVED lines=28> */
[----:B------:R-:W-:Y:S01]  /*1800*/  CS2R R86, SRZ ;  /* 0x0000000000567805 */ /* 0x000fe2000001ff00 */
[----:B------:R-:W-:Y:S01]  /*1810*/  UMOV UR5, URZ ;  /* 0x0000003f00057c82 */ /* 0x000fe20008000000 */
[----:B------:R-:W-:-:S05]  /*1820*/  UMOV UR18, URZ ;  /* 0x0000003f00127c82 */ /* 0x000fca0008000000 */
.L_x_50:
[----:B--2---:R-:W-:Y:S01]  /*1830*/  BAR.SYNC.DEFER_BLOCKING 0x0 ;  /* 0x0000000000007b1d */ /* 0x004fe20000010000 */
[----:B------:R-:W-:Y:S01]  /*1840*/  ULEA UR9, UR5, UR8, 0x3 ;  /* 0x0000000805097291 */ /* 0x000fe2000f8e183f */
[----:B------:R-:W-:Y:S01]  /*1850*/  @!P2 IMAD.MOV.U32 R2, RZ, RZ, 0x2000 ;  /* 0x00002000ff02a424 */ /* 0x000fe200078e00ff */
[----:B------:R-:W-:Y:S01]  /*1860*/  ELECT P0, URZ, PT ;  /* 0x00000000003f782f */ /* 0x000fe20003800000 */
[----:B------:R-:W-:-:S03]  /*1870*/  ULEA UR16, UR5, UR8, 0xc ;  /* 0x0000000805107291 */ /* 0x000fc6000f8e603f */
[----:B------:R-:W-:Y:S02]  /*1880*/  ISETP.LT.U32.AND P0, PT, R7, 0x20, P0 ;  /* 0x000000200700780c */ /* 0x000fe40000701070 */
[----:B------:R-:W-:Y:S01]  /*1890*/  ELECT P1, URZ, PT ;  /* 0x00000000003f782f */ /* 0x000fe20003820000 */
[----:B------:R-:W-:-:S03]  /*18a0*/  UIADD3 UR12, UR16, 0x4000, URZ ;  /* 0x00004000100c7890 */ /* 0x000fc6000fffe03f */
[----:B------:R-:W-:Y:S01]  /*18b0*/  ISETP.LT.U32.AND P1, PT, R7, 0x20, P1 ;  /* 0x000000200700780c */ /* 0x000fe20000f21070 */
[----:B------:R-:W-:-:S06]  /*18c0*/  UMOV UR14, UR18 ;  /* 0x00000012000e7c82 */ /* 0x000fcc0008000000 */
[----:B------:R-:W-:Y:S01]  /*18d0*/  VOTEU.ANY UP0, P0 ;  /* 0x00000000003f7886 */ /* 0x000fe20000000100 */
[----:B------:R-:W-:Y:S01]  /*18e0*/  VOTEU.ANY UP2, P0 ;  /* 0x00000000003f7886 */ /* 0x000fe20000040100 */
[----:B------:R1:W-:Y:S01]  /*18f0*/  @!P2 SYNCS.ARRIVE.TRANS64 RZ, [UR9+0x8000], R2 ;  /* 0x00800002ffffa9a7 */ /* 0x0003e20008000009 */
[----:B------:R2:W-:Y:S06]  /*1900*/  MEMBAR.ALL.CTA ;  /* 0x0000000000007992 */ /* 0x0005ec0000008000 */
[----:B--2---:R-:W2:Y:S01]  /*1910*/  FENCE.VIEW.ASYNC.S ;  /* 0x00000000000073c6 */ /* 0x004ea20000000000 */
[----:B------:R-:W-:Y:S01]  /*1920*/  @UP0 UIADD3 UR17, UR9, 0x8000, URZ ;  /* 0x0000800009110890 */ /* 0x000fe2000fffe03f */
[----:B------:R-:W-:Y:S01]  /*1930*/  @UP0 UMOV UR10, UR6 ;  /* 0x00000006000a0c82 */ /* 0x000fe20008000000 */
[----:B------:R-:W-:Y:S01]  /*1940*/  @UP0 UMOV UR11, UR7 ;  /* 0x00000007000b0c82 */ /* 0x000fe20008000000 */
[----:B--2---:R-:W-:Y:S01]  /*1950*/  VOTEU.ANY UP1, P1 ;  /* 0x00000000003f7886 */ /* 0x004fe20000820100 */
[----:B------:R-:W-:Y:S01]  /*1960*/  VOTEU.ANY UP3, P1 ;  /* 0x00000000003f7886 */ /* 0x000fe20000860100 */
[----:B-1----:R-:W-:-:S03]  /*1970*/  IMAD.U32 R2, RZ, RZ, UR4 ;  /* 0x00000004ff027e24 */ /* 0x002fc6000f8e00ff */
[----:B------:R-:W-:Y:S01]  /*1980*/  @UP1 UIADD3 UR13, UR9, 0x8000, URZ ;  /* 0x00008000090d1890 */ /* 0x000fe2000fffe03f */
[----:B------:R-:W-:Y:S01]  /*1990*/  @UP1 UMOV UR20, UR24 ;  /* 0x0000001800141c82 */ /* 0x000fe20008000000 */
[----:B------:R-:W-:Y:S01]  /*19a0*/  @UP1 UMOV UR21, UR27 ;  /* 0x0000001b00151c82 */ /* 0x000fe20008000000 */
[----:B------:R-:W-:Y:S01]  /*19b0*/  SHF.L.U32 R2, R2, 0x1f, RZ ;  /* 0x0000001f02027819 */ /* 0x000fe200000006ff */
[----:B------:R-:W-:Y:S06]  /*19c0*/  BAR.SYNC.DEFER_BLOCKING 0x0 ;  /* 0x0000000000007b1d */ /* 0x000fec0000010000 */
[----:B------:R1:W-:Y:S02]  /*19d0*/  @UP2 UTMALDG.2D [UR16], [UR10] ;  /* 0x000000100a0025b4 */ /* 0x0003e40008008000 */
[----:B------:R-:W-:Y:S06]  /*19e0*/  BAR.SYNC.DEFER_BLOCKING 0x0 ;  /* 0x0000000000007b1d */ /* 0x000fec0000010000 */
[----:B------:R1:W-:Y:S02]  /*19f0*/  @UP3 UTMALDG.2D [UR12], [UR20] ;  /* 0x0000000c140035b4 */ /* 0x0003e40008008000 */
[----:B------:R-:W-:Y:S06]  /*1a00*/  BAR.SYNC.DEFER_BLOCKING 0x0 ;  /* 0x0000000000007b1d */ /* 0x000fec0000010000 */
[----:B------:R-:W2:Y:S02]  /*1a10*/  SYNCS.PHASECHK.TRANS64.TRYWAIT P0, [UR9+0x8000], R2 ;  /* 0x00800002ff0075a7 */ /* 0x000ea40008000149 */
[----:B-12---:R-:W-:Y:S05]  /*1a20*/  @!P0 BRA `(.L_x_49) ;  /* 0x0000000400f08947 */ /* 0x006fea0003800000 */
.L_x_51:
[----:B------:R-:W1:Y:S01]  /*1a30*/  LDC R2, c[0x0][0x230] ;  /* 0x00008c00ff027b82 */ /* 0x000e620000000800 */
[----:B------:R-:W-:Y:S01]  /*1a40*/  USHF.L.U32 UR9, UR30, 0x5, URZ ;  /* 0x000000051e097899 */ /* 0x000fe2000800063f */
[----:B------:R-:W-:Y:S02]  /*1a50*/  WARPGROUP.DEPBAR.LE gsb0, 0x0 ;  /* 0x00008000000079c5 */ /* 0x000fe40000010000 */
[----:B------:R-:W-:Y:S01]  /*1a60*/  UIADD3 UR18, UR18, 0x20, URZ ;  /* 0x0000002012127890 */ /* 0x000fe2000fffe03f */
[----:B------:R-:W-:Y:S01]  /*1a70*/  WARPGROUP.ARRIVE ;  /* 0x00000000000079c5 */ /* 0x000fe20000000000 */
[----:B------:R-:W-:Y:S02]  /*1a80*/  ULOP3.LUT UR9, UR9, 0x80, URZ, 0xc0, !UPT ;  /* 0x0000008009097892 */ /* 0x000fe4000f8ec03f */
[----:B------:R-:W-:Y:S02]  /*1a90*/  USHF.R.U32.HI UR22, URZ, 0x4, UR12 ;  /* 0x000000043f167899 */ /* 0x000fe4000801160c */
[----:B------:R-:W-:-:S02]  /*1aa0*/  ULEA.HI UR9, UR16, UR9, URZ, 0x1c ;  /* 0x0000000910097291 */ /* 0x000fc4000f8fe03f */
[----:B------:R-:W-:Y:S02]  /*1ab0*/  UIADD3 UR5, UR5, 0x1, URZ ;  /* 0x0000000105057890 */ /* 0x000fe4000fffe03f */
[----:B------:R-:W-:Y:S02]  /*1ac0*/  ULOP3.LUT UR20, UR9, 0x3fff, URZ, 0xc0, !UPT ;  /* 0x00003fff09147892 */ /* 0x000fe4000f8ec03f */
[----:B------:R-:W-:Y:S02]  /*1ad0*/  USGXT.U32 UR22, UR22, 0xe ;  /* 0x0000000e1616789a */ /* 0x000fe40008000000 */
[----:B------:R-:W-:Y:S01]  /*1ae0*/  UISETP.NE.U32.AND UP0, UPT, UR5, 0x4, UPT ;  /* 0x000000040500788c */ /* 0x000fe2000bf05070 */
[----:B------:R-:W-:Y:S01]  /*1af0*/  UMOV UR21, 0xc0000010 ;  /* 0xc000001000157882 */ /* 0x000fe20000000000 */
[----:B------:R-:W-:Y:S02]  /*1b00*/  UMOV UR23, 0xc0000010 ;  /* 0xc000001000177882 */ /* 0x000fe40000000000 */
[----:B------:R-:W-:Y:S01]  /*1b10*/  USEL UR9, URZ, 0x1, UP0 ;  /* 0x000000013f097887 */ /* 0x000fe20008000000 */
[----:B-1----:R-:W-:-:S02]  /*1b20*/  ISETP.LE.AND P0, PT, R2, UR18, PT ;  /* 0x0000001202007c0c */ /* 0x002fc4000bf03270 */
[----:B------:R-:W-:Y:S01]  /*1b30*/  QGMMA.64x128x32.F32.E4M3.E4M3 R24, gdesc[UR20], R24, gsb0 ;  /* 0x01e00000141879f3 */ /* 0x000fe20008000818 */
[----:B------:R-:W-:Y:S02]  /*1b40*/  USEL UR5, UR5, URZ, UP0 ;  /* 0x0000003f05057287 */ /* 0x000fe40008000000 */
[----:B------:R-:W-:-:S08]  /*1b50*/  ULOP3.LUT UR4, UR4, UR9, URZ, 0x3c, !UPT ;  /* 0x0000000904047292 */ /* 0x000fd0000f8e3c3f */
[----:B------:R-:W-:Y:S05]  /*1b60*/  @!P0 BRA `(.L_x_50) ;  /* 0xfffffffc00308947 */ /* 0x000fea000383ffff */
.L_x_48:
[----:B------:R-:W-:Y:S02]  /*1b70*/  WARPGROUP.DEPBAR.LE gsb0, 0x0 ;  /* 0x00008000000079c5 */ /* 0x000fe40000010000 */
[----:B--2---:R-:W-:Y:S01]  /*1b80*/  BAR.SYNC.DEFER_BLOCKING 0x0 ;  /* 0x0000000000007b1d */ /* 0x004fe20000010000 */
[C---:B----45:R-:W-:Y:S01]  /*1b90*/  IMAD.SHL.U32 R2, R0.reuse, 0x40, RZ ;  /* 0x0000004000027824 */ /* 0x070fe200078e00ff */
[C---:B------:R-:W-:Y:S01]  /*1ba0*/  LOP3.LUT R3, R0.reuse, 0x1c, RZ, 0xc0, !PT ;  /* 0x0000001c00037812 */ /* 0x040fe200078ec0ff */
[----:B---3--:R-:W-:Y:S01]  /*1bb0*/  IMAD.SHL.U32 R4, R0, 0x2, RZ ;  /* 0x0000000200047824 */ /* 0x008fe200078e00ff */
[----:B------:R-:W-:Y:S02]  /*1bc0*/  ELECT P0, URZ, PT ;  /* 0x00000000003f782f */ /* 0x000fe40003800000 */
[----:B------:R-:W-:Y:S01]  /*1bd0*/  F2FP.SATFINITE.E4M3.F32.PACK_AB_MERGE_C R24, R25, R24, RZ ;  /* 0x000000181918723e */ /* 0x000fe200048070ff */
[----:B------:R-:W-:Y:S01]  /*1be0*/  UMOV UR9, UR15 ;  /* 0x0000000f00097c82 */ /* 0x000fe20008000000 */
[----:B------:R-:W-:Y:S01]  /*1bf0*/  LOP3.LUT R2, R2, 0x3800, RZ, 0xc0, !PT ;  /* 0x0000380002027812 */ /* 0x000fe200078ec0ff */
[----:B------:R-:W-:Y:S01]  /*1c00*/  UMOV UR10, UR19 ;  /* 0x00000013000a7c82 */ /* 0x000fe20008000000 */
[----:B------:R-:W-:-:S02]  /*1c10*/  LOP3.LUT R4, R4, 0x6, RZ, 0xc0, !PT ;  /* 0x0000000604047812 */ /* 0x000fc400078ec0ff */
[----:B------:R-:W-:Y:S01]  /*1c20*/  F2FP.SATFINITE.E4M3.F32.PACK_AB_MERGE_C R26, R27, R26, RZ ;  /* 0x0000001a1b1a723e */ /* 0x000fe200048070ff */
[----:B------:R-:W-:Y:S01]  /*1c30*/  IMAD R2, R3, 0x20, R2 ;  /* 0x0000002003027824 */ /* 0x000fe200078e0202 */
[----:B------:R-:W-:Y:S01]  /*1c40*/  F2FP.SATFINITE.E4M3.F32.PACK_AB_MERGE_C R28, R29, R28, RZ ;  /* 0x0000001c1d1c723e */ /* 0x000fe200048070ff */
[----:B------:R-:W-:Y:S01]  /*1c50*/  IMAD R3, R3, 0x4, R4 ;  /* 0x0000000403037824 */ /* 0x000fe200078e0204 */
[----:B------:R-:W-:Y:S02]  /*1c60*/  F2FP.SATFINITE.E4M3.F32.PACK_AB_MERGE_C R30, R31, R30, RZ ;  /* 0x0000001e1f1e723e */ /* 0x000fe400048070ff */
[----:B------:R-:W-:Y:S01]  /*1c70*/  F2FP.SATFINITE.E4M3.F32.PACK_AB_MERGE_C R32, R33, R32, RZ ;  /* 0x000000202120723e */ /* 0x000fe200048070ff */
[----:B------:R-:W-:Y:S01]  /*1c80*/  IMAD.IADD R3, R2, 0x1, R3 ;  /* 0x0000000102037824 */ /* 0x000fe200078e0203 */
[----:B------:R-:W-:Y:S02]  /*1c90*/  F2FP.SATFINITE.E4M3.F32.PACK_AB_MERGE_C R34, R35, R34, RZ ;  /* 0x000000222322723e */ /* 0x000fe400048070ff */
[----:B------:R-:W-:-:S02]  /*1ca0*/  F2FP.SATFINITE.E4M3.F32.PACK_AB_MERGE_C R36, R37, R36, RZ ;  /* 0x000000242524723e */ /* 0x000fc400048070ff */
[----:B------:R-:W-:Y:S01]  /*1cb0*/  F2FP.SATFINITE.E4M3.F32.PACK_AB_MERGE_C R38, R39, R38, RZ ;  /* 0x000000262726723e */ /* 0x000fe200048070ff */
[----:B------:R-:W1:Y:S02]  /*1cc0*/  @!P2 SYNCS.CCTL.IV [UR8+0x8000] ;  /* 0x00800000ff00a9b1 */ /* 0x000e640008000008 */
[----:B-1----:R-:W-:Y:S01]  /*1cd0*/  BAR.SYNC.DEFER_BLOCKING 0x0 ;  /* 0x0000000000007b1d */ /* 0x002fe20000010000 */
[----:B------:R-:W-:Y:S02]  /*1ce0*/  ISETP.LT.U32.AND P0, PT, R7, 0x20, P0 ;  /* 0x000000200700780c */ /* 0x000fe40000701070 */
[----:B------:R-:W-:Y:S02]  /*1cf0*/  LOP3.LUT R5, R3, 0x10, RZ, 0x3c, !PT ;  /* 0x0000001003057812 */ /* 0x000fe400078e3cff */
[----:B------:R-:W-:Y:S02]  /*1d00*/  F2FP.SATFINITE.E4M3.F32.PACK_AB_MERGE_C R40, R41, R40, RZ ;  /* 0x000000282928723e */ /* 0x000fe400048070ff */
[----:B------:R-:W-:-:S02]  /*1d10*/  F2FP.SATFINITE.E4M3.F32.PACK_AB_MERGE_C R42, R43, R42, RZ ;  /* 0x0000002a2b2a723e */ /* 0x000fc400048070ff */
[----:B------:R-:W-:Y:S02]  /*1d20*/  F2FP.SATFINITE.E4M3.F32.PACK_AB_MERGE_C R44, R45, R44, RZ ;  /* 0x0000002c2d2c723e */ /* 0x000fe400048070ff */
[----:B------:R-:W-:Y:S02]  /*1d30*/  F2FP.SATFINITE.E4M3.F32.PACK_AB_MERGE_C R46, R47, R46, RZ ;  /* 0x0000002e2f2e723e */ /* 0x000fe400048070ff */
[----:B------:R-:W-:Y:S01]  /*1d40*/  LOP3.LUT R7, R3, 0x20, RZ, 0x3c, !PT ;  /* 0x0000002003077812 */ /* 0x000fe200078e3cff */
[----:B------:R-:W-:Y:S01]  /*1d50*/  VOTEU.ANY UP0, P0 ;  /* 0x00000000003f7886 */ /* 0x000fe20000000100 */
[----:B------:R-:W-:Y:S01]  /*1d60*/  F2FP.SATFINITE.E4M3.F32.PACK_AB_MERGE_C R48, R49, R48, RZ ;  /* 0x000000303130723e */ /* 0x000fe200048070ff */
[----:B------:R-:W-:Y:S01]  /*1d70*/  VOTEU.ANY UP1, P0 ;  /* 0x00000000003f7886 */ /* 0x000fe20000020100 */
[----:B------:R-:W-:Y:S02]  /*1d80*/  F2FP.SATFINITE.E4M3.F32.PACK_AB_MERGE_C R50, R51, R50, RZ ;  /* 0x000000323332723e */ /* 0x000fe400048070ff */
[----:B------:R-:W-:Y:S01]  /*1d90*/  F2FP.SATFINITE.E4M3.F32.PACK_AB_MERGE_C R52, R53, R52, RZ ;  /* 0x000000343534723e */ /* 0x000fe200048070ff */
[----:B------:R-:W-:Y:S01]  /*1da0*/  @UP0 UMOV UR12, UR25 ;  /* 0x00000019000c0c82 */ /* 0x000fe20008000000 */
[----:B------:R-:W-:Y:S01]  /*1db0*/  F2FP.SATFINITE.E4M3.F32.PACK_AB_MERGE_C R54, R55, R54, RZ ;  /* 0x000000363736723e */ /* 0x000fe200048070ff */
[----:B------:R-:W-:Y:S01]  /*1dc0*/  @UP0 UMOV UR13, UR26 ;  /* 0x0000001a000d0c82 */ /* 0x000fe20008000000 */
[----:B------:R-:W-:Y:S01]  /*1dd0*/  LOP3.LUT R9, R3, 0x30, RZ, 0x3c, !PT ;  /* 0x0000003003097812 */ /* 0x000fe200078e3cff */
[----:B------:R-:W1:Y:S02]  /*1de0*/  @!P2 SYNCS.CCTL.IV [UR8+0x8008] ;  /* 0x00800800ff00a9b1 */ /* 0x000e640008000008 */
[----:B-1----:R-:W-:Y:S01]  /*1df0*/  BAR.SYNC.DEFER_BLOCKING 0x0 ;  /* 0x0000000000007b1d */ /* 0x002fe20000010000 */
[----:B------:R-:W-:-:S02]  /*1e00*/  F2FP.SATFINITE.E4M3.F32.PACK_AB_MERGE_C R56, R57, R56, RZ ;  /* 0x000000383938723e */ /* 0x000fc400048070ff */
[----:B------:R-:W-:Y:S02]  /*1e10*/  F2FP.SATFINITE.E4M3.F32.PACK_AB_MERGE_C R58, R59, R58, RZ ;  /* 0x0000003a3b3a723e */ /* 0x000fe400048070ff */
[----:B------:R-:W-:Y:S02]  /*1e20*/  F2FP.SATFINITE.E4M3.F32.PACK_AB_MERGE_C R60, R61, R60, RZ ;  /* 0x0000003c3d3c723e */ /* 0x000fe400048070ff */
[----:B------:R-:W-:Y:S02]  /*1e30*/  F2FP.SATFINITE.E4M3.F32.PACK_AB_MERGE_C R62, R63, R62, RZ ;  /* 0x0000003e3f3e723e */ /* 0x000fe400048070ff */
[----:B------:R-:W-:Y:S02]  /*1e40*/  LOP3.LUT R11, R3, 0x40, RZ, 0x3c, !PT ;  /* 0x00000040030b7812 */ /* 0x000fe400078e3cff */
[----:B------:R-:W-:Y:S02]  /*1e50*/  F2FP.SATFINITE.E4M3.F32.PACK_AB_MERGE_C R64, R65, R64, RZ ;  /* 0x000000404140723e */ /* 0x000fe400048070ff */
[----:B------:R-:W-:-:S02]  /*1e60*/  F2FP.SATFINITE.E4M3.F32.PACK_AB_MERGE_C R66, R67, R66, RZ ;  /* 0x000000424342723e */ /* 0x000fc400048070ff */
[----:B------:R-:W-:Y:S02]  /*1e70*/  F2FP.SATFINITE.E4M3.F32.PACK_AB_MERGE_C R68, R69, R68, RZ ;  /* 0x000000444544723e */ /* 0x000fe400048070ff */
[----:B------:R-:W-:Y:S02]  /*1e80*/  F2FP.SATFINITE.E4M3.F32.PACK_AB_MERGE_C R70, R71, R70, RZ ;  /* 0x000000464746723e */ /* 0x000fe400048070ff */
[----:B------:R-:W-:Y:S02]  /*1e90*/  F2FP.SATFINITE.E4M3.F32.PACK_AB_MERGE_C R72, R73, R72, RZ ;  /* 0x000000484948723e */ /* 0x000fe400048070ff */
[----:B------:R-:W-:Y:S02]  /*1ea0*/  F2FP.SATFINITE.E4M3.F32.PACK_AB_MERGE_C R74, R75, R74, RZ ;  /* 0x0000004a4b4a723e */ /* 0x000fe400048070ff */
[----:B------:R-:W-:Y:S01]  /*1eb0*/  F2FP.SATFINITE.E4M3.F32.PACK_AB_MERGE_C R76, R77, R76, RZ ;  /* 0x0000004c4d4c723e */ /* 0x000fe200048070ff */
[----:B------:R-:W1:Y:S02]  /*1ec0*/  @!P2 SYNCS.CCTL.IV [UR8+0x8010] ;  /* 0x00801000ff00a9b1 */ /* 0x000e640008000008 */
[----:B-1----:R-:W-:Y:S01]  /*1ed0*/  BAR.SYNC.DEFER_BLOCKING 0x0 ;  /* 0x0000000000007b1d */ /* 0x002fe20000010000 */
[----:B------:R-:W-:-:S02]  /*1ee0*/  F2FP.SATFINITE.E4M3.F32.PACK_AB_MERGE_C R78, R79, R78, RZ ;  /* 0x0000004e4f4e723e */ /* 0x000fc400048070ff */
[----:B------:R-:W-:Y:S02]  /*1ef0*/  F2FP.SATFINITE.E4M3.F32.PACK_AB_MERGE_C R80, R81, R80, RZ ;  /* 0x000000505150723e */ /* 0x000fe400048070ff */
[----:B------:R-:W-:Y:S02]  /*1f00*/  F2FP.SATFINITE.E4M3.F32.PACK_AB_MERGE_C R82, R83, R82, RZ ;  /* 0x000000525352723e */ /* 0x000fe400048070ff */
[----:B------:R-:W-:Y:S02]  /*1f10*/  F2FP.SATFINITE.E4M3.F32.PACK_AB_MERGE_C R84, R85, R84, RZ ;  /* 0x000000545554723e */ /* 0x000fe400048070ff */
[----:B------:R-:W-:Y:S01]  /*1f20*/  F2FP.SATFINITE.E4M3.F32.PACK_AB_MERGE_C R86, R87, R86, RZ ;  /* 0x000000565756723e */ /* 0x000fe200048070ff */
[----:B------:R-:W1:Y:S02]  /*1f30*/  @!P2 SYNCS.CCTL.IV [UR8+0x8018] ;  /* 0x00801800ff00a9b1 */ /* 0x000e640008000008 */
[----:B-1----:R-:W-:Y:S04]  /*1f40*/  STS.U16 [R3+UR8], R24 ;  /* 0x0000001803007988 */ /* 0x002fe80008000408 */
[----:B------:R-:W-:Y:S04]  /*1f50*/  STS.U16 [R3+UR8+0x400], R26 ;  /* 0x0004001a03007988 */ /* 0x000fe80008000408 */
[----:B------:R-:W-:Y:S04]  /*1f60*/  STS.U16 [R3+UR8+0x8], R28 ;  /* 0x0000081c03007988 */ /* 0x000fe80008000408 */
[----:B------:R-:W-:Y:S04]  /*1f70*/  STS.U16 [R3+UR8+0x408], R30 ;  /* 0x0004081e03007988 */ /* 0x000fe80008000408 */
[----:B------:R-:W-:Y:S04]  /*1f80*/  STS.U16 [R5+UR8], R32 ;  /* 0x0000002005007988 */ /* 0x000fe80008000408 */
[----:B------:R-:W-:Y:S04]  /*1f90*/  STS.U16 [R5+UR8+0x400], R34 ;  /* 0x0004002205007988 */ /* 0x000fe80008000408 */
[----:B------:R-:W-:Y:S04]  /*1fa0*/  STS.U16 [R5+UR8+0x8], R36 ;  /* 0x0000082405007988 */ /* 0x000fe80008000408 */
[----:B------:R1:W-:Y:S04]  /*1fb0*/  STS.U16 [R5+UR8+0x408], R38 ;  /* 0x0004082605007988 */ /* 0x0003e80008000408 */
[----:B------:R-:W-:Y:S04]  /*1fc0*/  STS.U16 [R7+UR8], R40 ;  /* 0x0000002807007988 */ /* 0x000fe80008000408 */
[----:B------:R-:W-:Y:S01]  /*1fd0*/  STS.U16 [R7+UR8+0x400], R42 ;  /* 0x0004002a07007988 */ /* 0x000fe20008000408 */
[----:B-1----:R-:W-:-:S03]  /*1fe0*/  LOP3.LUT R5, R3, 0x50, RZ, 0x3c, !PT ;  /* 0x0000005003057812 */ /* 0x002fc600078e3cff */
[----:B------:R-:W-:Y:S04]  /*1ff0*/  STS.U16 [R7+UR8+0x8], R44 ;  /* 0x0000082c07007988 */ /* 0x000fe80008000408 */
[----:B------:R1:W-:Y:S04]  /*2000*/  STS.U16 [R7+UR8+0x408], R46 ;  /* 0x0004082e07007988 */ /* 0x0003e80008000408 */
[----:B------:R-:W-:Y:S04]  /*2010*/  STS.U16 [R9+UR8], R48 ;  /* 0x0000003009007988 */ /* 0x000fe80008000408 */
[----:B------:R-:W-:Y:S01]  /*2020*/  STS.U16 [R9+UR8+0x400], R50 ;  /* 0x0004003209007988 */ /* 0x000fe20008000408 */
[----:B-1----:R-:W-:-:S02]  /*2030*/  LOP3.LUT R7, R3, 0x60, RZ, 0x3c, !PT ;  /* 0x0000006003077812 */ /* 0x002fc400078e3cff */
[----:B------:R-:W-:Y:S01]  /*2040*/  LOP3.LUT R3, R3, 0x70, RZ, 0x3c, !PT ;  /* 0x0000007003037812 */ /* 0x000fe200078e3cff */
[----:B------:R-:W-:Y:S04]  /*2050*/  STS.U16 [R9+UR8+0x8], R52 ;  /* 0x0000083409007988 */ /* 0x000fe80008000408 */
[----:B------:R-:W-:Y:S04]  /*2060*/  STS.U16 [R9+UR8+0x408], R54 ;  /* 0x0004083609007988 */ /* 0x000fe80008000408 */
[----:B------:R-:W-:Y:S04]  /*2070*/  STS.U16 [R11+UR8], R56 ;  /* 0x000000380b007988 */ /* 0x000fe80008000408 */
[----:B------:R-:W-:Y:S04]  /*2080*/  STS.U16 [R11+UR8+0x400], R58 ;  /* 0x0004003a0b007988 */ /* 0x000fe80008000408 */
        /* <DEDUP_REMOVED lines=13> */
[----:B------:R-:W-:Y:S01]  /*2160*/  STS.U16 [R3+UR8+0x408], R86 ;  /* 0x0004085603007988 */ /* 0x000fe20008000408 */
[----:B------:R1:W-:Y:S06]  /*2170*/  MEMBAR.ALL.CTA ;  /* 0x0000000000007992 */ /* 0x0003ec0000008000 */
[----:B-1----:R-:W1:Y:S02]  /*2180*/  FENCE.VIEW.ASYNC.S ;  /* 0x00000000000073c6 */ /* 0x002e640000000000 */
[----:B-1----:R-:W-:Y:S06]  /*2190*/  BAR.SYNC.DEFER_BLOCKING 0x0 ;  /* 0x0000000000007b1d */ /* 0x002fec0000010000 */
[----:B------:R1:W-:Y:S01]  /*21a0*/  @UP1 UTMASTG.2D [UR8], [UR12] ;  /* 0x000000080c0013b5 */ /* 0x0003e20008008000 */
[----:B------:R0:W-:Y:S01]  /*21b0*/  UTMACMDFLUSH ;  /* 0x00000000000079b7 */ /* 0x0001e20000000000 */
[----:B------:R-:W-:-:S04]  /*21c0*/  DEPBAR.LE SB0, 0x0 ;  /* 0x000080000000791a */ /* 0x000fc80000000000 */
[----:B------:R-:W-:Y:S06]  /*21d0*/  BAR.SYNC.DEFER_BLOCKING 0x0 ;  /* 0x0000000000007b1d */ /* 0x000fec0000010000 */
[----:B-1----:R-:W-:Y:S05]  /*21e0*/  EXIT ;  /* 0x000000000000794d */ /* 0x002fea0003800000 */
.L_x_49:
[----:B------:R-:W1:Y:S02]  /*21f0*/  SYNCS.PHASECHK.TRANS64.TRYWAIT P0, [UR9+0x8000], R2 ;  /* 0x00800002ff0075a7 */ /* 0x000e640008000149 */
[----:B-1----:R-:W-:Y:S05]  /*2200*/  @!P0 BRA `(.L_x_49) ;  /* 0xfffffffc00f88947 */ /* 0x002fea000383ffff */
[----:B------:R-:W-:Y:S05]  /*2210*/  BRA `(.L_x_51) ;  /* 0xfffffff800047947 */ /* 0x000fea000383ffff */
.L_x_52:
[----:B------:R-:W-:-:S00]  /*2220*/  BRA `(.L_x_52) ;  /* 0xfffffffc00fc7947 */ /* 0x000fc0000383ffff */
[----:B------:R-:W-:-:S00]  /*2230*/  NOP ;  /* 0x0000000000007918 */ /* 0x000fc00000000000 */
        /* <DEDUP_REMOVED lines=12> */
.L_x_53:


//--------------------- .nv.shared.gluon_wgmma    --------------------------
	.section	.nv.shared.gluon_wgmma,"aw",@nobits
	.sectionflags	@""
	.align	16
	.zero		1024


//--------------------- .nv.shared.reserved.0     --------------------------
	.section	.nv.shared.reserved.0,"aw",@nobits
	.weak		__nv_reservedSMEM_offset_0_alias
	.size		__nv_reservedSMEM_offset_0_alias, 0, 0
	.other		__nv_reservedSMEM_offset_0_alias,@"STO_CUDA_RESERVED_SHARED STV_DEFAULT"
__nv_reservedSMEM_offset_0_alias:
	.zero		0


//--------------------- .nv.constant0.gluon_wgmma --------------------------
	.section	.nv.constant0.gluon_wgmma,"a",@progbits
	.sectionflags	@""
	.align	4
.nv.constant0.gluon_wgmma:
	.zero		608


//--------------------- SYMBOLS --------------------------

	.type		.nv.reservedSmem.offset0,@object
	.size		.nv.reservedSmem.offset0,0x4
